	.target	sm_90a

	.elftype	@"ET_EXEC"


//--------------------- .note.nv.tkinfo           --------------------------
	.section	.note.nv.tkinfo,"",@"SHT_NOTE"
	.sectionflags	@"SHF_NOTE_NV_TKINFO"
	.tkinfo
        /*0018*/ 	.word	0x00000002
        /*0030*/ 	.string	""
        /*0030*/ 	.string	"ptxas"
        /*0030*/ 	.string	"Cuda compilation tools, release 13.0, V13.0.88"
        /*0030*/ 	.string	"Build cuda_13.0.r13.0/compiler.36424714_0"
        /*0030*/ 	.string	"-arch sm_90a -m 64 "



//--------------------- .note.nv.cuinfo           --------------------------
	.section	.note.nv.cuinfo,"",@"SHT_NOTE"
	.sectionflags	@"SHF_NOTE_NV_CUINFO"
        /*0018*/ 	.short	0x0002
        /*001a*/ 	.short	0x005a
        /*001c*/ 	.short	0x0082
	.zero		2


//--------------------- .nv.info                  --------------------------
	.section	.nv.info,"",@"SHT_CUDA_INFO"
	.align	4


	//----- nvinfo : EIATTR_REGCOUNT
	.align		4
        /*0000*/ 	.byte	0x04, 0x2f
        /*0002*/ 	.short	(.L_15 - .L_14)
	.align		4
.L_14:
        /*0004*/ 	.word	index@(_ZN7cutlass13device_kernelINS_4gemm6kernel13GemmUniversalIN4cute5tupleIJiiiiEEENS1_10collective13CollectiveMmaINS1_34MainloopSm90TmaGmmaWarpSpecializedILi7ENS5_IJNS4_1CILi4EEENSA_ILi2EEENSA_ILi1EEEEEENS1_35KernelTmaWarpSpecializedCooperativeEEENS5_IJNSA_ILi128EEESH_NSA_ILi64EEEEEENS_6half_tENS5_IJlSD_lEEESK_NS5_IJSD_llEEENS4_8TiledMMAINS4_8MMA_AtomIJNS4_4SM904GMMA26MMA_64x128x16_F32F16F16_SSILNSQ_5MajorE0ELSS_1ELNSQ_7ScaleInE1ELST_1EEEEEENS4_6LayoutINS5_IJSC_SD_SD_EEENS5_IJSD_NSA_ILi0EEESY_EEEEENS5_IJNS4_10UnderscoreES11_S11_EEEEENS4_23SM90_TMA_LOAD_MULTICASTENS4_14ComposedLayoutINS4_7SwizzleILi3ELi4ELi3EEENS4_18smem_ptr_flag_bitsILi16EEENSW_INS5_IJNSA_ILi8EEESI_EEENS5_IJSI_SD_EEEEEEEvNS4_8identityES14_NS15_IS17_S19_NSW_INS5_IJSI_S1A_EEENS5_IJSD_SI_EEEEEEEvS1F_EENS_8epilogue10collective6detail29Sm90TmaWarpSpecializedAdapterINS1M_15DefaultEpilogueISK_SL_SL_NS1L_6thread17LinearCombinationISK_Li1EffLNS1Q_9ScaleType4KindE0ELNS_15FloatRoundStyleE2ESK_EENS1_15EpilogueDefaultEEEEEvvEEEEvNT_6ParamsE)
        /*0008*/ 	.word	0x000000a8


	//----- nvinfo : EIATTR_FRAME_SIZE
	.align		4
.L_15:
        /*000c*/ 	.byte	0x04, 0x11
        /*000e*/ 	.short	(.L_17 - .L_16)
	.align		4
.L_16:
        /*0010*/ 	.word	index@(_ZN7cutlass13device_kernelINS_4gemm6kernel13GemmUniversalIN4cute5tupleIJiiiiEEENS1_10collective13CollectiveMmaINS1_34MainloopSm90TmaGmmaWarpSpecializedILi7ENS5_IJNS4_1CILi4EEENSA_ILi2EEENSA_ILi1EEEEEENS1_35KernelTmaWarpSpecializedCooperativeEEENS5_IJNSA_ILi128EEESH_NSA_ILi64EEEEEENS_6half_tENS5_IJlSD_lEEESK_NS5_IJSD_llEEENS4_8TiledMMAINS4_8MMA_AtomIJNS4_4SM904GMMA26MMA_64x128x16_F32F16F16_SSILNSQ_5MajorE0ELSS_1ELNSQ_7ScaleInE1ELST_1EEEEEENS4_6LayoutINS5_IJSC_SD_SD_EEENS5_IJSD_NSA_ILi0EEESY_EEEEENS5_IJNS4_10UnderscoreES11_S11_EEEEENS4_23SM90_TMA_LOAD_MULTICASTENS4_14ComposedLayoutINS4_7SwizzleILi3ELi4ELi3EEENS4_18smem_ptr_flag_bitsILi16EEENSW_INS5_IJNSA_ILi8EEESI_EEENS5_IJSI_SD_EEEEEEEvNS4_8identityES14_NS15_IS17_S19_NSW_INS5_IJSI_S1A_EEENS5_IJSD_SI_EEEEEEEvS1F_EENS_8epilogue10collective6detail29Sm90TmaWarpSpecializedAdapterINS1M_15DefaultEpilogueISK_SL_SL_NS1L_6thread17LinearCombinationISK_Li1EffLNS1Q_9ScaleType4KindE0ELNS_15FloatRoundStyleE2ESK_EENS1_15EpilogueDefaultEEEEEvvEEEEvNT_6ParamsE)
        /*0014*/ 	.word	0x00000000


	//----- nvinfo : EIATTR_MIN_STACK_SIZE
	.align		4
.L_17:
        /*0018*/ 	.byte	0x04, 0x12
        /*001a*/ 	.short	(.L_19 - .L_18)
	.align		4
.L_18:
        /*001c*/ 	.word	index@(_ZN7cutlass13device_kernelINS_4gemm6kernel13GemmUniversalIN4cute5tupleIJiiiiEEENS1_10collective13CollectiveMmaINS1_34MainloopSm90TmaGmmaWarpSpecializedILi7ENS5_IJNS4_1CILi4EEENSA_ILi2EEENSA_ILi1EEEEEENS1_35KernelTmaWarpSpecializedCooperativeEEENS5_IJNSA_ILi128EEESH_NSA_ILi64EEEEEENS_6half_tENS5_IJlSD_lEEESK_NS5_IJSD_llEEENS4_8TiledMMAINS4_8MMA_AtomIJNS4_4SM904GMMA26MMA_64x128x16_F32F16F16_SSILNSQ_5MajorE0ELSS_1ELNSQ_7ScaleInE1ELST_1EEEEEENS4_6LayoutINS5_IJSC_SD_SD_EEENS5_IJSD_NSA_ILi0EEESY_EEEEENS5_IJNS4_10UnderscoreES11_S11_EEEEENS4_23SM90_TMA_LOAD_MULTICASTENS4_14ComposedLayoutINS4_7SwizzleILi3ELi4ELi3EEENS4_18smem_ptr_flag_bitsILi16EEENSW_INS5_IJNSA_ILi8EEESI_EEENS5_IJSI_SD_EEEEEEEvNS4_8identityES14_NS15_IS17_S19_NSW_INS5_IJSI_S1A_EEENS5_IJSD_SI_EEEEEEEvS1F_EENS_8epilogue10collective6detail29Sm90TmaWarpSpecializedAdapterINS1M_15DefaultEpilogueISK_SL_SL_NS1L_6thread17LinearCombinationISK_Li1EffLNS1Q_9ScaleType4KindE0ELNS_15FloatRoundStyleE2ESK_EENS1_15EpilogueDefaultEEEEEvvEEEEvNT_6ParamsE)
        /*0020*/ 	.word	0x00000000
.L_19:


//--------------------- .nv.compat                --------------------------
	.section	.nv.compat,"",@"SHT_CUDA_COMPAT_INFO"
	.align	4
        /*0000*/ 	.byte	0x02, 0x09, 0x01, 0x00, 0x02, 0x02, 0x04, 0x00, 0x02, 0x05, 0x05, 0x00, 0x03, 0x07, 0x01, 0x01
        /*0010*/ 	.byte	0x02, 0x03, 0x01, 0x00, 0x02, 0x06, 0x01, 0x00, 0x04, 0x0b, 0x08, 0x00, 0x00, 0x00, 0x00, 0x00
        /*0020*/ 	.byte	0x00, 0x00, 0x00, 0x00


//--------------------- .nv.info._ZN7cutlass13device_kernelINS_4gemm6kernel13GemmUniversalIN4cute5tupleIJiiiiEEENS1_10collective13CollectiveMmaINS1_34MainloopSm90TmaGmmaWarpSpecializedILi7ENS5_IJNS4_1CILi4EEENSA_ILi2EEENSA_ILi1EEEEEENS1_35KernelTmaWarpSpecializedCooperativeEEENS5_IJNSA_ILi128EEESH_NSA_ILi64EEEEEENS_6half_tENS5_IJlSD_lEEESK_NS5_IJSD_llEEENS4_8TiledMMAINS4_8MMA_AtomIJNS4_4SM904GMMA26MMA_64x128x16_F32F16F16_SSILNSQ_5MajorE0ELSS_1ELNSQ_7ScaleInE1ELST_1EEEEEENS4_6LayoutINS5_IJSC_SD_SD_EEENS5_IJSD_NSA_ILi0EEESY_EEEEENS5_IJNS4_10UnderscoreES11_S11_EEEEENS4_23SM90_TMA_LOAD_MULTICASTENS4_14ComposedLayoutINS4_7SwizzleILi3ELi4ELi3EEENS4_18smem_ptr_flag_bitsILi16EEENSW_INS5_IJNSA_ILi8EEESI_EEENS5_IJSI_SD_EEEEEEEvNS4_8identityES14_NS15_IS17_S19_NSW_INS5_IJSI_S1A_EEENS5_IJSD_SI_EEEEEEEvS1F_EENS_8epilogue10collective6detail29Sm90TmaWarpSpecializedAdapterINS1M_15DefaultEpilogueISK_SL_SL_NS1L_6thread17LinearCombinationISK_Li1EffLNS1Q_9ScaleType4KindE0ELNS_15FloatRoundStyleE2ESK_EENS1_15EpilogueDefaultEEEEEvvEEEEvNT_6ParamsE --------------------------
	.section	.nv.info._ZN7cutlass13device_kernelINS_4gemm6kernel13GemmUniversalIN4cute5tupleIJiiiiEEENS1_10collective13CollectiveMmaINS1_34MainloopSm90TmaGmmaWarpSpecializedILi7ENS5_IJNS4_1CILi4EEENSA_ILi2EEENSA_ILi1EEEEEENS1_35KernelTmaWarpSpecializedCooperativeEEENS5_IJNSA_ILi128EEESH_NSA_ILi64EEEEEENS_6half_tENS5_IJlSD_lEEESK_NS5_IJSD_llEEENS4_8TiledMMAINS4_8MMA_AtomIJNS4_4SM904GMMA26MMA_64x128x16_F32F16F16_SSILNSQ_5MajorE0ELSS_1ELNSQ_7ScaleInE1ELST_1EEEEEENS4_6LayoutINS5_IJSC_SD_SD_EEENS5_IJSD_NSA_ILi0EEESY_EEEEENS5_IJNS4_10UnderscoreES11_S11_EEEEENS4_23SM90_TMA_LOAD_MULTICASTENS4_14ComposedLayoutINS4_7SwizzleILi3ELi4ELi3EEENS4_18smem_ptr_flag_bitsILi16EEENSW_INS5_IJNSA_ILi8EEESI_EEENS5_IJSI_SD_EEEEEEEvNS4_8identityES14_NS15_IS17_S19_NSW_INS5_IJSI_S1A_EEENS5_IJSD_SI_EEEEEEEvS1F_EENS_8epilogue10collective6detail29Sm90TmaWarpSpecializedAdapterINS1M_15DefaultEpilogueISK_SL_SL_NS1L_6thread17LinearCombinationISK_Li1EffLNS1Q_9ScaleType4KindE0ELNS_15FloatRoundStyleE2ESK_EENS1_15EpilogueDefaultEEEEEvvEEEEvNT_6ParamsE,"",@"SHT_CUDA_INFO"
	.sectionflags	@""
	.align	4


	//----- nvinfo : EIATTR_CUDA_API_VERSION
	.align		4
        /*0000*/ 	.byte	0x04, 0x37
        /*0002*/ 	.short	(.L_21 - .L_20)
.L_20:
        /*0004*/ 	.word	0x00000082


	//----- nvinfo : EIATTR_KPARAM_INFO
	.align		4
.L_21:
        /*0008*/ 	.byte	0x04, 0x17
        /*000a*/ 	.short	(.L_23 - .L_22)
.L_22:
        /*000c*/ 	.word	0x00000000
        /*0010*/ 	.short	0x0000
        /*0012*/ 	.short	0x0070
        /*0014*/ 	.byte	0x00, 0xf0, 0x01, 0x10


	//----- nvinfo : EIATTR_SPARSE_MMA_MASK
	.align		4
.L_23:
        /*0018*/ 	.byte	0x03, 0x50
        /*001a*/ 	.short	0x0000


	//----- nvinfo : EIATTR_MAXREG_COUNT
	.align		4
        /*001c*/ 	.byte	0x03, 0x1b
        /*001e*/ 	.short	0x00a8


	//----- nvinfo : EIATTR_NUM_BARRIERS
	.align		4
        /*0020*/ 	.byte	0x02, 0x4c
        /*0022*/ 	.byte	0x01
	.zero		1


	//----- nvinfo : EIATTR_EXTERNS
	.align		4
        /*0024*/ 	.byte	0x04, 0x0f
        /*0026*/ 	.short	(.L_25 - .L_24)


	//   ....[0]....
	.align		4
.L_24:
        /*0028*/ 	.word	index@(__assertfail)


	//----- nvinfo : EIATTR_MERCURY_ISA_VERSION
	.align		4
.L_25:
        /*002c*/ 	.byte	0x03, 0x5f
        /*002e*/ 	.short	0x0101


	//----- nvinfo : EIATTR_INT_WARP_WIDE_INSTR_OFFSETS
	.align		4
        /*0030*/ 	.byte	0x04, 0x31
        /*0032*/ 	.short	(.L_27 - .L_26)


	//   ....[0]....
.L_26:
        /*0034*/ 	.word	0x00000540


	//   ....[1]....
        /*0038*/ 	.word	0x00000560


	//   ....[2]....
        /*003c*/ 	.word	0x00000710


	//----- nvinfo : EIATTR_COOP_GROUP_MASK_REGIDS
	.align		4
.L_27:
        /*0040*/ 	.byte	0x04, 0x29
        /*0042*/ 	.short	(.L_29 - .L_28)


	//   ....[0]....
.L_28:
        /*0044*/ 	.word	0xffffffff


	//   ....[1]....
        /*0048*/ 	.word	0xffffffff


	//   ....[2]....
        /*004c*/ 	.word	0xffffffff


	//   ....[3]....
        /*0050*/ 	.word	0xffffffff


	//   ....[4]....
        /*0054*/ 	.word	0xffffffff


	//   ....[5]....
        /*0058*/ 	.word	0xffffffff


	//----- nvinfo : EIATTR_COOP_GROUP_INSTR_OFFSETS
	.align		4
.L_29:
        /*005c*/ 	.byte	0x04, 0x28
        /*005e*/ 	.short	(.L_31 - .L_30)


	//   ....[0]....
.L_30:
        /*0060*/ 	.word	0x00000060


	//   ....[1]....
        /*0064*/ 	.word	0x00000070


	//   ....[2]....
        /*0068*/ 	.word	0x00000130


	//   ....[3]....
        /*006c*/ 	.word	0x00000360


	//   ....[4]....
        /*0070*/ 	.word	0x00000880


	//   ....[5]....
        /*0074*/ 	.word	0x00001500


	//----- nvinfo : EIATTR_REG_RECONFIG
	.align		4
.L_31:
        /*0078*/ 	.byte	0x01, 0x54
	.zero		2


	//----- nvinfo : EIATTR_SYSCALL_OFFSETS
	.align		4
        /*007c*/ 	.byte	0x04, 0x46
        /*007e*/ 	.short	(.L_33 - .L_32)


	//   ....[0]....
.L_32:
        /*0080*/ 	.word	0x000016f0


	//----- nvinfo : EIATTR_MBARRIER_INSTR_OFFSETS
	.align		4
.L_33:
        /*0084*/ 	.byte	0x04, 0x39
        /*0086*/ 	.short	(.L_35 - .L_34)


	//   ....[0]....
.L_34:
        /*0088*/ 	.word	0x00000250
        /*008c*/ 	.word	0x000000ff
        /*0090*/ 	.word	0x00000000
        /*0094*/ 	.short	0x0100
        /*0096*/ 	.byte	0x08
	.zero		1


	//   ....[1]....
        /*0098*/ 	.word	0x00000260
        /*009c*/ 	.word	0x000000ff
        /*00a0*/ 	.word	0x00000038
        /*00a4*/ 	.short	0x0100
        /*00a6*/ 	.byte	0x08
	.zero		1


	//   ....[2]....
        /*00a8*/ 	.word	0x00000270
        /*00ac*/ 	.word	0x000000ff
        /*00b0*/ 	.word	0x00000008
        /*00b4*/ 	.short	0x0100
        /*00b6*/ 	.byte	0x08
	.zero		1


	//   ....[3]....
        /*00b8*/ 	.word	0x00000280
        /*00bc*/ 	.word	0x000000ff
        /*00c0*/ 	.word	0x00000040
        /*00c4*/ 	.short	0x0100
        /*00c6*/ 	.byte	0x08
	.zero		1


	//   ....[4]....
        /*00c8*/ 	.word	0x00000290
        /*00cc*/ 	.word	0x000000ff
        /*00d0*/ 	.word	0x00000010
        /*00d4*/ 	.short	0x0100
        /*00d6*/ 	.byte	0x08
	.zero		1


	//   ....[5]....
        /*00d8*/ 	.word	0x000002a0
        /*00dc*/ 	.word	0x000000ff
        /*00e0*/ 	.word	0x00000048
        /*00e4*/ 	.short	0x0100
        /*00e6*/ 	.byte	0x08
	.zero		1


	//   ....[6]....
        /*00e8*/ 	.word	0x000002b0
        /*00ec*/ 	.word	0x000000ff
        /*00f0*/ 	.word	0x00000018
        /*00f4*/ 	.short	0x0100
        /*00f6*/ 	.byte	0x08
	.zero		1


	//   ....[7]....
        /*00f8*/ 	.word	0x000002c0
        /*00fc*/ 	.word	0x000000ff
        /*0100*/ 	.word	0x00000050
        /*0104*/ 	.short	0x0100
        /*0106*/ 	.byte	0x08
	.zero		1


	//   ....[8]....
        /*0108*/ 	.word	0x000002d0
        /*010c*/ 	.word	0x000000ff
        /*0110*/ 	.word	0x00000020
        /*0114*/ 	.short	0x0100
        /*0116*/ 	.byte	0x08
	.zero		1


	//   ....[9]....
        /*0118*/ 	.word	0x000002e0
        /*011c*/ 	.word	0x000000ff
        /*0120*/ 	.word	0x00000058
        /*0124*/ 	.short	0x0100
        /*0126*/ 	.byte	0x08
	.zero		1


	//   ....[10]....
        /*0128*/ 	.word	0x000002f0
        /*012c*/ 	.word	0x000000ff
        /*0130*/ 	.word	0x00000028
        /*0134*/ 	.short	0x0100
        /*0136*/ 	.byte	0x08
	.zero		1


	//   ....[11]....
        /*0138*/ 	.word	0x00000300
        /*013c*/ 	.word	0x000000ff
        /*0140*/ 	.word	0x00000060
        /*0144*/ 	.short	0x0100
        /*0146*/ 	.byte	0x08
	.zero		1


	//   ....[12]....
        /*0148*/ 	.word	0x00000310
        /*014c*/ 	.word	0x000000ff
        /*0150*/ 	.word	0x00000030
        /*0154*/ 	.short	0x0100
        /*0156*/ 	.byte	0x08
	.zero		1


	//   ....[13]....
        /*0158*/ 	.word	0x00000320
        /*015c*/ 	.word	0x000000ff
        /*0160*/ 	.word	0x00000068
        /*0164*/ 	.short	0x0100
        /*0166*/ 	.byte	0x08
	.zero		1


	//   ....[14]....
        /*0168*/ 	.word	0x00000790
        /*016c*/ 	.word	0x000000ff
        /*0170*/ 	.word	0x00000080
        /*0174*/ 	.short	0x0100
        /*0176*/ 	.byte	0x06
	.zero		1


	//   ....[15]....
        /*0178*/ 	.word	0x00000830
        /*017c*/ 	.word	0x000000ff
        /*0180*/ 	.word	0x00000088
        /*0184*/ 	.short	0x0100
        /*0186*/ 	.byte	0x06
	.zero		1


	//   ....[16]....
        /*0188*/ 	.word	0x000017b0
        /*018c*/ 	.word	0x00000003
        /*0190*/ 	.word	0x00000000
        /*0194*/ 	.short	0x010a
        /*0196*/ 	.byte	0x3f
	.zero		1


	//   ....[17]....
        /*0198*/ 	.word	0x00001810
        /*019c*/ 	.word	0x00000003
        /*01a0*/ 	.word	0x00000000
        /*01a4*/ 	.short	0x010a
        /*01a6*/ 	.byte	0x3f
	.zero		1


	//   ....[18]....
        /*01a8*/ 	.word	0x00001b90
        /*01ac*/ 	.word	0x00000005
        /*01b0*/ 	.word	0x00000000
        /*01b4*/ 	.short	0x010a
        /*01b6*/ 	.byte	0x3f
	.zero		1


	//   ....[19]....
        /*01b8*/ 	.word	0x00001bd0
        /*01bc*/ 	.word	0x00000005
        /*01c0*/ 	.word	0x00000000
        /*01c4*/ 	.short	0x010a
        /*01c6*/ 	.byte	0x3f
	.zero		1


	//   ....[20]....
        /*01c8*/ 	.word	0x00001e30
        /*01cc*/ 	.word	0x00000004
        /*01d0*/ 	.word	0x00000000
        /*01d4*/ 	.short	0x0101
        /*01d6*/ 	.byte	0x3f
	.zero		1


	//   ....[21]....
        /*01d8*/ 	.word	0x00002050
        /*01dc*/ 	.word	0x00000000
        /*01e0*/ 	.word	0x00000000
        /*01e4*/ 	.short	0x0101
        /*01e6*/ 	.byte	0x3f
	.zero		1


	//   ....[22]....
        /*01e8*/ 	.word	0x00007300
        /*01ec*/ 	.word	0x00000015
        /*01f0*/ 	.word	0x00000038
        /*01f4*/ 	.short	0x010a
        /*01f6*/ 	.byte	0x3f
	.zero		1


	//   ....[23]....
        /*01f8*/ 	.word	0x00007780
        /*01fc*/ 	.word	0x00000006
        /*0200*/ 	.word	0x00000088
        /*0204*/ 	.short	0x0101
        /*0206*/ 	.byte	0x3f
	.zero		1


	//   ....[24]....
        /*0208*/ 	.word	0x00007e80
        /*020c*/ 	.word	0x00000007
        /*0210*/ 	.word	0x00000000
        /*0214*/ 	.short	0x010a
        /*0216*/ 	.byte	0x3f
	.zero		1


	//   ....[25]....
        /*0218*/ 	.word	0x00007f00
        /*021c*/ 	.word	0x00000008
        /*0220*/ 	.word	0x00000000
        /*0224*/ 	.short	0x010a
        /*0226*/ 	.byte	0x3f
	.zero		1


	//   ....[26]....
        /*0228*/ 	.word	0x00007f90
        /*022c*/ 	.word	0x00000009
        /*0230*/ 	.word	0x00000000
        /*0234*/ 	.short	0x010a
        /*0236*/ 	.byte	0x3f
	.zero		1


	//   ....[27]....
        /*0238*/ 	.word	0x00008020
        /*023c*/ 	.word	0x00000008
        /*0240*/ 	.word	0x00000000
        /*0244*/ 	.short	0x010a
        /*0246*/ 	.byte	0x3f
	.zero		1


	//   ....[28]....
        /*0248*/ 	.word	0x000080b0
        /*024c*/ 	.word	0x00000009
        /*0250*/ 	.word	0x00000000
        /*0254*/ 	.short	0x010a
        /*0256*/ 	.byte	0x3f
	.zero		1


	//   ....[29]....
        /*0258*/ 	.word	0x00008140
        /*025c*/ 	.word	0x00000006
        /*0260*/ 	.word	0x00000000
        /*0264*/ 	.short	0x010a
        /*0266*/ 	.byte	0x3f
	.zero		1


	//   ....[30]....
        /*0268*/ 	.word	0x000081d0
        /*026c*/ 	.word	0x00000003
        /*0270*/ 	.word	0x00000000
        /*0274*/ 	.short	0x010a
        /*0276*/ 	.byte	0x3f
	.zero		1


	//   ....[31]....
        /*0278*/ 	.word	0x00008230
        /*027c*/ 	.word	0x00000003
        /*0280*/ 	.word	0x00000000
        /*0284*/ 	.short	0x010a
        /*0286*/ 	.byte	0x3f
	.zero		1


	//   ....[32]....
        /*0288*/ 	.word	0x00008280
        /*028c*/ 	.word	0x00000005
        /*0290*/ 	.word	0x00000000
        /*0294*/ 	.short	0x010a
        /*0296*/ 	.byte	0x3f
	.zero		1


	//   ....[33]....
        /*0298*/ 	.word	0x00008350
        /*029c*/ 	.word	0x00000015
        /*02a0*/ 	.word	0x00000038
        /*02a4*/ 	.short	0x010a
        /*02a6*/ 	.byte	0x3f
	.zero		1


	//   ....[34]....
        /*02a8*/ 	.word	0x00008420
        /*02ac*/ 	.word	0x00000007
        /*02b0*/ 	.word	0x00000000
        /*02b4*/ 	.short	0x010a
        /*02b6*/ 	.byte	0x3f
	.zero		1


	//   ....[35]....
        /*02b8*/ 	.word	0x00008470
        /*02bc*/ 	.word	0x00000008
        /*02c0*/ 	.word	0x00000000
        /*02c4*/ 	.short	0x010a
        /*02c6*/ 	.byte	0x3f
	.zero		1


	//   ....[36]....
        /*02c8*/ 	.word	0x000084c0
        /*02cc*/ 	.word	0x00000009
        /*02d0*/ 	.word	0x00000000
        /*02d4*/ 	.short	0x010a
        /*02d6*/ 	.byte	0x3f
	.zero		1


	//   ....[37]....
        /*02d8*/ 	.word	0x00008510
        /*02dc*/ 	.word	0x00000008
        /*02e0*/ 	.word	0x00000000
        /*02e4*/ 	.short	0x010a
        /*02e6*/ 	.byte	0x3f
	.zero		1


	//   ....[38]....
        /*02e8*/ 	.word	0x00008560
        /*02ec*/ 	.word	0x00000009
        /*02f0*/ 	.word	0x00000000
        /*02f4*/ 	.short	0x010a
        /*02f6*/ 	.byte	0x3f
	.zero		1


	//   ....[39]....
        /*02f8*/ 	.word	0x000085b0
        /*02fc*/ 	.word	0x00000006
        /*0300*/ 	.word	0x00000000
        /*0304*/ 	.short	0x010a
        /*0306*/ 	.byte	0x3f
	.zero		1


	//----- nvinfo : EIATTR_NUM_MBARRIERS
	.align		4
.L_35:
        /*0308*/ 	.byte	0x03, 0x38
        /*030a*/ 	.short	0x0010


	//----- nvinfo : EIATTR_EXIT_INSTR_OFFSETS
	.align		4
        /*030c*/ 	.byte	0x04, 0x1c
        /*030e*/ 	.short	(.L_37 - .L_36)


	//   ....[0]....
.L_36:
        /*0310*/ 	.word	0x00000a50


	//   ....[1]....
        /*0314*/ 	.word	0x00001260


	//   ....[2]....
        /*0318*/ 	.word	0x00006940


	//   ....[3]....
        /*031c*/ 	.word	0x00006ea0


	//   ....[4]....
        /*0320*/ 	.word	0x00008220


	//----- nvinfo : EIATTR_MAX_THREADS
	.align		4
.L_37:
        /*0324*/ 	.byte	0x04, 0x05
        /*0326*/ 	.short	(.L_39 - .L_38)
.L_38:
        /*0328*/ 	.word	0x00000180
        /*032c*/ 	.word	0x00000001
        /*0330*/ 	.word	0x00000001


	//----- nvinfo : EIATTR_CRS_STACK_SIZE
	.align		4
.L_39:
        /*0334*/ 	.byte	0x04, 0x1e
        /*0336*/ 	.short	(.L_41 - .L_40)
.L_40:
        /*0338*/ 	.word	0x00000000


	//----- nvinfo : EIATTR_CBANK_PARAM_SIZE
	.align		4
.L_41:
        /*033c*/ 	.byte	0x03, 0x19
        /*033e*/ 	.short	0x0470


	//----- nvinfo : EIATTR_PARAM_CBANK
	.align		4
        /*0340*/ 	.byte	0x04, 0x0a
        /*0342*/ 	.short	(.L_43 - .L_42)
	.align		4
.L_42:
        /*0344*/ 	.word	index@(.nv.constant0._ZN7cutlass13device_kernelINS_4gemm6kernel13GemmUniversalIN4cute5tupleIJiiiiEEENS1_10collective13CollectiveMmaINS1_34MainloopSm90TmaGmmaWarpSpecializedILi7ENS5_IJNS4_1CILi4EEENSA_ILi2EEENSA_ILi1EEEEEENS1_35KernelTmaWarpSpecializedCooperativeEEENS5_IJNSA_ILi128EEESH_NSA_ILi64EEEEEENS_6half_tENS5_IJlSD_lEEESK_NS5_IJSD_llEEENS4_8TiledMMAINS4_8MMA_AtomIJNS4_4SM904GMMA26MMA_64x128x16_F32F16F16_SSILNSQ_5MajorE0ELSS_1ELNSQ_7ScaleInE1ELST_1EEEEEENS4_6LayoutINS5_IJSC_SD_SD_EEENS5_IJSD_NSA_ILi0EEESY_EEEEENS5_IJNS4_10UnderscoreES11_S11_EEEEENS4_23SM90_TMA_LOAD_MULTICASTENS4_14ComposedLayoutINS4_7SwizzleILi3ELi4ELi3EEENS4_18smem_ptr_flag_bitsILi16EEENSW_INS5_IJNSA_ILi8EEESI_EEENS5_IJSI_SD_EEEEEEEvNS4_8identityES14_NS15_IS17_S19_NSW_INS5_IJSI_S1A_EEENS5_IJSD_SI_EEEEEEEvS1F_EENS_8epilogue10collective6detail29Sm90TmaWarpSpecializedAdapterINS1M_15DefaultEpilogueISK_SL_SL_NS1L_6thread17LinearCombinationISK_Li1EffLNS1Q_9ScaleType4KindE0ELNS_15FloatRoundStyleE2ESK_EENS1_15EpilogueDefaultEEEEEvvEEEEvNT_6ParamsE)
        /*0348*/ 	.short	0x0210
        /*034a*/ 	.short	0x0470


	//----- nvinfo : EIATTR_SW_WAR
	.align		4
.L_43:
        /*034c*/ 	.byte	0x04, 0x36
        /*034e*/ 	.short	(.L_45 - .L_44)
.L_44:
        /*0350*/ 	.word	0x00000008
.L_45:


//--------------------- .nv.callgraph             --------------------------
	.section	.nv.callgraph,"",@"SHT_CUDA_CALLGRAPH"
	.align	4
	.sectionentsize	8
	.align		4
        /*0000*/ 	.word	0x00000000
	.align		4
        /*0004*/ 	.word	0xffffffff
	.align		4
        /*0008*/ 	.word	index@(_ZN7cutlass13device_kernelINS_4gemm6kernel13GemmUniversalIN4cute5tupleIJiiiiEEENS1_10collective13CollectiveMmaINS1_34MainloopSm90TmaGmmaWarpSpecializedILi7ENS5_IJNS4_1CILi4EEENSA_ILi2EEENSA_ILi1EEEEEENS1_35KernelTmaWarpSpecializedCooperativeEEENS5_IJNSA_ILi128EEESH_NSA_ILi64EEEEEENS_6half_tENS5_IJlSD_lEEESK_NS5_IJSD_llEEENS4_8TiledMMAINS4_8MMA_AtomIJNS4_4SM904GMMA26MMA_64x128x16_F32F16F16_SSILNSQ_5MajorE0ELSS_1ELNSQ_7ScaleInE1ELST_1EEEEEENS4_6LayoutINS5_IJSC_SD_SD_EEENS5_IJSD_NSA_ILi0EEESY_EEEEENS5_IJNS4_10UnderscoreES11_S11_EEEEENS4_23SM90_TMA_LOAD_MULTICASTENS4_14ComposedLayoutINS4_7SwizzleILi3ELi4ELi3EEENS4_18smem_ptr_flag_bitsILi16EEENSW_INS5_IJNSA_ILi8EEESI_EEENS5_IJSI_SD_EEEEEEEvNS4_8identityES14_NS15_IS17_S19_NSW_INS5_IJSI_S1A_EEENS5_IJSD_SI_EEEEEEEvS1F_EENS_8epilogue10collective6detail29Sm90TmaWarpSpecializedAdapterINS1M_15DefaultEpilogueISK_SL_SL_NS1L_6thread17LinearCombinationISK_Li1EffLNS1Q_9ScaleType4KindE0ELNS_15FloatRoundStyleE2ESK_EENS1_15EpilogueDefaultEEEEEvvEEEEvNT_6ParamsE)
	.align		4
        /*000c*/ 	.word	index@(__assertfail)
	.align		4
        /*0010*/ 	.word	0x00000000
	.align		4
        /*0014*/ 	.word	0xfffffffe
	.align		4
        /*0018*/ 	.word	0x00000000
	.align		4
        /*001c*/ 	.word	0xfffffffd
	.align		4
        /*0020*/ 	.word	0x00000000
	.align		4
        /*0024*/ 	.word	0xfffffffc


//--------------------- .nv.constant4             --------------------------
	.section	.nv.constant4,"a",@progbits
	.align	8
	.align		8
.nv.constant4:
        /*0000*/ 	.dword	__assertfail
	.align		8
        /*0008*/ 	.dword	__unnamed_1
	.align		8
        /*0010*/ 	.dword	_ZN40_INTERNAL_71e81bf5_4_k_cu_2f18a5f7_261514cuda3std3__45__cpo5beginE
	.align		8
        /*0018*/ 	.dword	_ZN40_INTERNAL_71e81bf5_4_k_cu_2f18a5f7_261514cuda3std3__45__cpo3endE
	.align		8
        /*0020*/ 	.dword	_ZN40_INTERNAL_71e81bf5_4_k_cu_2f18a5f7_261514cuda3std3__45__cpo6cbeginE
	.align		8
        /*0028*/ 	.dword	_ZN40_INTERNAL_71e81bf5_4_k_cu_2f18a5f7_261514cuda3std3__45__cpo4cendE
	.align		8
        /*0030*/ 	.dword	_ZN40_INTERNAL_71e81bf5_4_k_cu_2f18a5f7_261514cuda3std3__442_GLOBAL__N__71e81bf5_4_k_cu_2f18a5f7_261516ignoreE
	.align		8
        /*0038*/ 	.dword	_ZN40_INTERNAL_71e81bf5_4_k_cu_2f18a5f7_261514cuda3std3__419piecewise_constructE
	.align		8
        /*0040*/ 	.dword	_ZN40_INTERNAL_71e81bf5_4_k_cu_2f18a5f7_261514cuda3std3__48in_placeE
	.align		8
        /*0048*/ 	.dword	_ZN40_INTERNAL_71e81bf5_4_k_cu_2f18a5f7_261514cuda3std6ranges3__45__cpo4swapE
	.align		8
        /*0050*/ 	.dword	_ZN40_INTERNAL_71e81bf5_4_k_cu_2f18a5f7_261514cuda3std6ranges3__45__cpo9iter_moveE
	.align		8
        /*0058*/ 	.dword	_ZN40_INTERNAL_71e81bf5_4_k_cu_2f18a5f7_261514cute7productE
	.align		8
        /*0060*/ 	.dword	_ZN40_INTERNAL_71e81bf5_4_k_cu_2f18a5f7_261514cute1_E
	.align		8
        /*0068*/ 	.dword	$str$22
	.align		8
        /*0070*/ 	.dword	$str$23


//--------------------- .text._ZN7cutlass13device_kernelINS_4gemm6kernel13GemmUniversalIN4cute5tupleIJiiiiEEENS1_10collective13CollectiveMmaINS1_34MainloopSm90TmaGmmaWarpSpecializedILi7ENS5_IJNS4_1CILi4EEENSA_ILi2EEENSA_ILi1EEEEEENS1_35KernelTmaWarpSpecializedCooperativeEEENS5_IJNSA_ILi128EEESH_NSA_ILi64EEEEEENS_6half_tENS5_IJlSD_lEEESK_NS5_IJSD_llEEENS4_8TiledMMAINS4_8MMA_AtomIJNS4_4SM904GMMA26MMA_64x128x16_F32F16F16_SSILNSQ_5MajorE0ELSS_1ELNSQ_7ScaleInE1ELST_1EEEEEENS4_6LayoutINS5_IJSC_SD_SD_EEENS5_IJSD_NSA_ILi0EEESY_EEEEENS5_IJNS4_10UnderscoreES11_S11_EEEEENS4_23SM90_TMA_LOAD_MULTICASTENS4_14ComposedLayoutINS4_7SwizzleILi3ELi4ELi3EEENS4_18smem_ptr_flag_bitsILi16EEENSW_INS5_IJNSA_ILi8EEESI_EEENS5_IJSI_SD_EEEEEEEvNS4_8identityES14_NS15_IS17_S19_NSW_INS5_IJSI_S1A_EEENS5_IJSD_SI_EEEEEEEvS1F_EENS_8epilogue10collective6detail29Sm90TmaWarpSpecializedAdapterINS1M_15DefaultEpilogueISK_SL_SL_NS1L_6thread17LinearCombinationISK_Li1EffLNS1Q_9ScaleType4KindE0ELNS_15FloatRoundStyleE2ESK_EENS1_15EpilogueDefaultEEEEEvvEEEEvNT_6ParamsE --------------------------
	.section	.text._ZN7cutlass13device_kernelINS_4gemm6kernel13GemmUniversalIN4cute5tupleIJiiiiEEENS1_10collective13CollectiveMmaINS1_34MainloopSm90TmaGmmaWarpSpecializedILi7ENS5_IJNS4_1CILi4EEENSA_ILi2EEENSA_ILi1EEEEEENS1_35KernelTmaWarpSpecializedCooperativeEEENS5_IJNSA_ILi128EEESH_NSA_ILi64EEEEEENS_6half_tENS5_IJlSD_lEEESK_NS5_IJSD_llEEENS4_8TiledMMAINS4_8MMA_AtomIJNS4_4SM904GMMA26MMA_64x128x16_F32F16F16_SSILNSQ_5MajorE0ELSS_1ELNSQ_7ScaleInE1ELST_1EEEEEENS4_6LayoutINS5_IJSC_SD_SD_EEENS5_IJSD_NSA_ILi0EEESY_EEEEENS5_IJNS4_10UnderscoreES11_S11_EEEEENS4_23SM90_TMA_LOAD_MULTICASTENS4_14ComposedLayoutINS4_7SwizzleILi3ELi4ELi3EEENS4_18smem_ptr_flag_bitsILi16EEENSW_INS5_IJNSA_ILi8EEESI_EEENS5_IJSI_SD_EEEEEEEvNS4_8identityES14_NS15_IS17_S19_NSW_INS5_IJSI_S1A_EEENS5_IJSD_SI_EEEEEEEvS1F_EENS_8epilogue10collective6detail29Sm90TmaWarpSpecializedAdapterINS1M_15DefaultEpilogueISK_SL_SL_NS1L_6thread17LinearCombinationISK_Li1EffLNS1Q_9ScaleType4KindE0ELNS_15FloatRoundStyleE2ESK_EENS1_15EpilogueDefaultEEEEEvvEEEEvNT_6ParamsE,"ax",@progbits
	.align	128
.text._ZN7cutlass13device_kernelINS_4gemm6kernel13GemmUniversalIN4cute5tupleIJiiiiEEENS1_10collective13CollectiveMmaINS1_34MainloopSm90TmaGmmaWarpSpecializedILi7ENS5_IJNS4_1CILi4EEENSA_ILi2EEENSA_ILi1EEEEEENS1_35KernelTmaWarpSpecializedCooperativeEEENS5_IJNSA_ILi128EEESH_NSA_ILi64EEEEEENS_6half_tENS5_IJlSD_lEEESK_NS5_IJSD_llEEENS4_8TiledMMAINS4_8MMA_AtomIJNS4_4SM904GMMA26MMA_64x128x16_F32F16F16_SSILNSQ_5MajorE0ELSS_1ELNSQ_7ScaleInE1ELST_1EEEEEENS4_6LayoutINS5_IJSC_SD_SD_EEENS5_IJSD_NSA_ILi0EEESY_EEEEENS5_IJNS4_10UnderscoreES11_S11_EEEEENS4_23SM90_TMA_LOAD_MULTICASTENS4_14ComposedLayoutINS4_7SwizzleILi3ELi4ELi3EEENS4_18smem_ptr_flag_bitsILi16EEENSW_INS5_IJNSA_ILi8EEESI_EEENS5_IJSI_SD_EEEEEEEvNS4_8identityES14_NS15_IS17_S19_NSW_INS5_IJSI_S1A_EEENS5_IJSD_SI_EEEEEEEvS1F_EENS_8epilogue10collective6detail29Sm90TmaWarpSpecializedAdapterINS1M_15DefaultEpilogueISK_SL_SL_NS1L_6thread17LinearCombinationISK_Li1EffLNS1Q_9ScaleType4KindE0ELNS_15FloatRoundStyleE2ESK_EENS1_15EpilogueDefaultEEEEEvvEEEEvNT_6ParamsE:
        .type           _ZN7cutlass13device_kernelINS_4gemm6kernel13GemmUniversalIN4cute5tupleIJiiiiEEENS1_10collective13CollectiveMmaINS1_34MainloopSm90TmaGmmaWarpSpecializedILi7ENS5_IJNS4_1CILi4EEENSA_ILi2EEENSA_ILi1EEEEEENS1_35KernelTmaWarpSpecializedCooperativeEEENS5_IJNSA_ILi128EEESH_NSA_ILi64EEEEEENS_6half_tENS5_IJlSD_lEEESK_NS5_IJSD_llEEENS4_8TiledMMAINS4_8MMA_AtomIJNS4_4SM904GMMA26MMA_64x128x16_F32F16F16_SSILNSQ_5MajorE0ELSS_1ELNSQ_7ScaleInE1ELST_1EEEEEENS4_6LayoutINS5_IJSC_SD_SD_EEENS5_IJSD_NSA_ILi0EEESY_EEEEENS5_IJNS4_10UnderscoreES11_S11_EEEEENS4_23SM90_TMA_LOAD_MULTICASTENS4_14ComposedLayoutINS4_7SwizzleILi3ELi4ELi3EEENS4_18smem_ptr_flag_bitsILi16EEENSW_INS5_IJNSA_ILi8EEESI_EEENS5_IJSI_SD_EEEEEEEvNS4_8identityES14_NS15_IS17_S19_NSW_INS5_IJSI_S1A_EEENS5_IJSD_SI_EEEEEEEvS1F_EENS_8epilogue10collective6detail29Sm90TmaWarpSpecializedAdapterINS1M_15DefaultEpilogueISK_SL_SL_NS1L_6thread17LinearCombinationISK_Li1EffLNS1Q_9ScaleType4KindE0ELNS_15FloatRoundStyleE2ESK_EENS1_15EpilogueDefaultEEEEEvvEEEEvNT_6ParamsE,@function
        .size           _ZN7cutlass13device_kernelINS_4gemm6kernel13GemmUniversalIN4cute5tupleIJiiiiEEENS1_10collective13CollectiveMmaINS1_34MainloopSm90TmaGmmaWarpSpecializedILi7ENS5_IJNS4_1CILi4EEENSA_ILi2EEENSA_ILi1EEEEEENS1_35KernelTmaWarpSpecializedCooperativeEEENS5_IJNSA_ILi128EEESH_NSA_ILi64EEEEEENS_6half_tENS5_IJlSD_lEEESK_NS5_IJSD_llEEENS4_8TiledMMAINS4_8MMA_AtomIJNS4_4SM904GMMA26MMA_64x128x16_F32F16F16_SSILNSQ_5MajorE0ELSS_1ELNSQ_7ScaleInE1ELST_1EEEEEENS4_6LayoutINS5_IJSC_SD_SD_EEENS5_IJSD_NSA_ILi0EEESY_EEEEENS5_IJNS4_10UnderscoreES11_S11_EEEEENS4_23SM90_TMA_LOAD_MULTICASTENS4_14ComposedLayoutINS4_7SwizzleILi3ELi4ELi3EEENS4_18smem_ptr_flag_bitsILi16EEENSW_INS5_IJNSA_ILi8EEESI_EEENS5_IJSI_SD_EEEEEEEvNS4_8identityES14_NS15_IS17_S19_NSW_INS5_IJSI_S1A_EEENS5_IJSD_SI_EEEEEEEvS1F_EENS_8epilogue10collective6detail29Sm90TmaWarpSpecializedAdapterINS1M_15DefaultEpilogueISK_SL_SL_NS1L_6thread17LinearCombinationISK_Li1EffLNS1Q_9ScaleType4KindE0ELNS_15FloatRoundStyleE2ESK_EENS1_15EpilogueDefaultEEEEEvvEEEEvNT_6ParamsE,(.L_x_205 - _ZN7cutlass13device_kernelINS_4gemm6kernel13GemmUniversalIN4cute5tupleIJiiiiEEENS1_10collective13CollectiveMmaINS1_34MainloopSm90TmaGmmaWarpSpecializedILi7ENS5_IJNS4_1CILi4EEENSA_ILi2EEENSA_ILi1EEEEEENS1_35KernelTmaWarpSpecializedCooperativeEEENS5_IJNSA_ILi128EEESH_NSA_ILi64EEEEEENS_6half_tENS5_IJlSD_lEEESK_NS5_IJSD_llEEENS4_8TiledMMAINS4_8MMA_AtomIJNS4_4SM904GMMA26MMA_64x128x16_F32F16F16_SSILNSQ_5MajorE0ELSS_1ELNSQ_7ScaleInE1ELST_1EEEEEENS4_6LayoutINS5_IJSC_SD_SD_EEENS5_IJSD_NSA_ILi0EEESY_EEEEENS5_IJNS4_10UnderscoreES11_S11_EEEEENS4_23SM90_TMA_LOAD_MULTICASTENS4_14ComposedLayoutINS4_7SwizzleILi3ELi4ELi3EEENS4_18smem_ptr_flag_bitsILi16EEENSW_INS5_IJNSA_ILi8EEESI_EEENS5_IJSI_SD_EEEEEEEvNS4_8identityES14_NS15_IS17_S19_NSW_INS5_IJSI_S1A_EEENS5_IJSD_SI_EEEEEEEvS1F_EENS_8epilogue10collective6detail29Sm90TmaWarpSpecializedAdapterINS1M_15DefaultEpilogueISK_SL_SL_NS1L_6thread17LinearCombinationISK_Li1EffLNS1Q_9ScaleType4KindE0ELNS_15FloatRoundStyleE2ESK_EENS1_15EpilogueDefaultEEEEEvvEEEEvNT_6ParamsE)
        .other          _ZN7cutlass13device_kernelINS_4gemm6kernel13GemmUniversalIN4cute5tupleIJiiiiEEENS1_10collective13CollectiveMmaINS1_34MainloopSm90TmaGmmaWarpSpecializedILi7ENS5_IJNS4_1CILi4EEENSA_ILi2EEENSA_ILi1EEEEEENS1_35KernelTmaWarpSpecializedCooperativeEEENS5_IJNSA_ILi128EEESH_NSA_ILi64EEEEEENS_6half_tENS5_IJlSD_lEEESK_NS5_IJSD_llEEENS4_8TiledMMAINS4_8MMA_AtomIJNS4_4SM904GMMA26MMA_64x128x16_F32F16F16_SSILNSQ_5MajorE0ELSS_1ELNSQ_7ScaleInE1ELST_1EEEEEENS4_6LayoutINS5_IJSC_SD_SD_EEENS5_IJSD_NSA_ILi0EEESY_EEEEENS5_IJNS4_10UnderscoreES11_S11_EEEEENS4_23SM90_TMA_LOAD_MULTICASTENS4_14ComposedLayoutINS4_7SwizzleILi3ELi4ELi3EEENS4_18smem_ptr_flag_bitsILi16EEENSW_INS5_IJNSA_ILi8EEESI_EEENS5_IJSI_SD_EEEEEEEvNS4_8identityES14_NS15_IS17_S19_NSW_INS5_IJSI_S1A_EEENS5_IJSD_SI_EEEEEEEvS1F_EENS_8epilogue10collective6detail29Sm90TmaWarpSpecializedAdapterINS1M_15DefaultEpilogueISK_SL_SL_NS1L_6thread17LinearCombinationISK_Li1EffLNS1Q_9ScaleType4KindE0ELNS_15FloatRoundStyleE2ESK_EENS1_15EpilogueDefaultEEEEEvvEEEEvNT_6ParamsE,@"STO_CUDA_ENTRY STV_DEFAULT"
_ZN7cutlass13device_kernelINS_4gemm6kernel13GemmUniversalIN4cute5tupleIJiiiiEEENS1_10collective13CollectiveMmaINS1_34MainloopSm90TmaGmmaWarpSpecializedILi7ENS5_IJNS4_1CILi4EEENSA_ILi2EEENSA_ILi1EEEEEENS1_35KernelTmaWarpSpecializedCooperativeEEENS5_IJNSA_ILi128EEESH_NSA_ILi64EEEEEENS_6half_tENS5_IJlSD_lEEESK_NS5_IJSD_llEEENS4_8TiledMMAINS4_8MMA_AtomIJNS4_4SM904GMMA26MMA_64x128x16_F32F16F16_SSILNSQ_5MajorE0ELSS_1ELNSQ_7ScaleInE1ELST_1EEEEEENS4_6LayoutINS5_IJSC_SD_SD_EEENS5_IJSD_NSA_ILi0EEESY_EEEEENS5_IJNS4_10UnderscoreES11_S11_EEEEENS4_23SM90_TMA_LOAD_MULTICASTENS4_14ComposedLayoutINS4_7SwizzleILi3ELi4ELi3EEENS4_18smem_ptr_flag_bitsILi16EEENSW_INS5_IJNSA_ILi8EEESI_EEENS5_IJSI_SD_EEEEEEEvNS4_8identityES14_NS15_IS17_S19_NSW_INS5_IJSI_S1A_EEENS5_IJSD_SI_EEEEEEEvS1F_EENS_8epilogue10collective6detail29Sm90TmaWarpSpecializedAdapterINS1M_15DefaultEpilogueISK_SL_SL_NS1L_6thread17LinearCombinationISK_Li1EffLNS1Q_9ScaleType4KindE0ELNS_15FloatRoundStyleE2ESK_EENS1_15EpilogueDefaultEEEEEvvEEEEvNT_6ParamsE:
[----:B------:R-:W0:Y:S01]  /*0000*/  LDC R1, c[0x0][0x28] ;  /* 0x00000a00ff017b82 */ /* 0x000e220000000800 */
[----:B------:R-:W1:Y:S01]  /*0010*/  S2R R95, SR_TID.X ;  /* 0x00000000005f7919 */ /* 0x000e620000002100 */
[----:B------:R-:W-:Y:S01]  /*0020*/  ELECT P0, URZ, PT ;  /* 0x00000000003f782f */ /* 0x000fe20003800000 */
[----:B------:R-:W-:Y:S01]  /*0030*/  BSSY B0, `(.L_x_0) ;  /* 0x000000f000007945 */ /* 0x000fe20003800000 */
[--C-:B-1----:R-:W-:Y:S02]  /*0040*/  SHF.R.U32.HI R0, RZ, 0x5, R95.reuse ;  /* 0x00000005ff007819 */ /* 0x102fe4000001165f */
[----:B------:R-:W-:-:S03]  /*0050*/  SHF.R.U32.HI R7, RZ, 0x7, R95 ;  /* 0x00000007ff077819 */ /* 0x000fc6000001165f */
[----:B------:R-:W1:Y:S04]  /*0060*/  SHFL.IDX PT, R3, R0, RZ, 0x1f ;  /* 0x00001fff00037589 */ /* 0x000e6800000e0000 */
[----:B------:R2:W3:Y:S01]  /*0070*/  SHFL.IDX PT, R2, R7, RZ, 0x1f ;  /* 0x00001fff07027589 */ /* 0x0004e200000e0000 */
[----:B-1----:R-:W-:-:S13]  /*0080*/  ISETP.NE.OR P0, PT, R3, RZ, !P0 ;  /* 0x000000ff0300720c */ /* 0x002fda0004705670 */
[----:B0-23--:R-:W-:Y:S05]  /*0090*/  @P0 BRA `(.L_x_1) ;  /* 0x0000000000200947 */ /* 0x00dfea0003800000 */
[----:B------:R-:W-:Y:S02]  /*00a0*/  ULDC.64 UR4, c[0x0][0x198] ;  /* 0x0000660000047ab9 */ /* 0x000fe40000000a00 */
[----:B------:R-:W-:Y:S02]  /*00b0*/  UIADD3 UR6, UP0, UR4, 0xf0, URZ ;  /* 0x000000f004067890 */ /* 0x000fe4000ff1e03f */
[----:B------:R-:W-:Y:S02]  /*00c0*/  UIADD3 UR4, UP1, UR4, 0x1f0, URZ ;  /* 0x000001f004047890 */ /* 0x000fe4000ff3e03f */
[----:B------:R-:W-:Y:S02]  /*00d0*/  UIADD3.X UR7, URZ, UR5, URZ, UP0, !UPT ;  /* 0x000000053f077290 */ /* 0x000fe400087fe43f */
[----:B------:R-:W-:-:S07]  /*00e0*/  UIADD3.X UR5, URZ, UR5, URZ, UP1, !UPT ;  /* 0x000000053f057290 */ /* 0x000fce0008ffe43f */
[----:B------:R0:W-:Y:S02]  /*00f0*/  UTMACCTL.PF [UR6] ;  /* 0x00000000060079b9 */ /* 0x0001e40008040000 */
[----:B------:R0:W-:Y:S02]  /*0100*/  UTMACCTL.PF [UR4] ;  /* 0x00000000040079b9 */ /* 0x0001e40008040000 */
[----:B0-----:R-:W-:Y:S01]  /*0110*/  NOP ;  /* 0x0000000000007918 */ /* 0x001fe20000000000 */
.L_x_1:
[----:B------:R-:W-:Y:S05]  /*0120*/  BSYNC B0 ;  /* 0x0000000000007941 */ /* 0x000fea0003800000 */
.L_x_0:
[----:B------:R-:W0:Y:S01]  /*0130*/  SHFL.IDX PT, R5, R0, RZ, 0x1f ;  /* 0x00001fff00057589 */ /* 0x000e2200000e0000 */
[----:B------:R-:W-:-:S04]  /*0140*/  SHF.R.S32.HI R4, RZ, 0x1f, R95 ;  /* 0x0000001fff047819 */ /* 0x000fc8000001145f */
[----:B------:R-:W-:Y:S02]  /*0150*/  LEA.HI R4, R4, R95, RZ, 0x7 ;  /* 0x0000005f04047211 */ /* 0x000fe400078f38ff */
[----:B0-----:R-:W-:-:S13]  /*0160*/  ISETP.NE.AND P0, PT, R5, RZ, PT ;  /* 0x000000ff0500720c */ /* 0x001fda0003f05270 */
[----:B------:R-:W-:Y:S05]  /*0170*/  @P0 BRA `(.L_x_2) ;  /* 0x0000000000700947 */ /* 0x000fea0003800000 */
[----:B------:R-:W0:Y:S01]  /*0180*/  S2UR UR8, SR_CgaCtaId ;  /* 0x00000000000879c3 */ /* 0x000e220000008800 */
[----:B------:R-:W-:Y:S01]  /*0190*/  UMOV UR4, 0x400 ;  /* 0x0000040000047882 */ /* 0x000fe20000000000 */
[----:B------:R-:W-:Y:S01]  /*01a0*/  UMOV UR5, 0x1 ;  /* 0x0000000100057882 */ /* 0x000fe20000000000 */
[----:B------:R-:W-:Y:S01]  /*01b0*/  UMOV UR6, 0xa ;  /* 0x0000000a00067882 */ /* 0x000fe20000000000 */
[----:B------:R-:W-:Y:S01]  /*01c0*/  ELECT P0, URZ, PT ;  /* 0x00000000003f782f */ /* 0x000fe20003800000 */
[----:B------:R-:W-:-:S04]  /*01d0*/  UIADD3 UR6, -UR6, 0x100000, URZ ;  /* 0x0010000006067890 */ /* 0x000fc8000fffe13f */
[----:B------:R-:W-:Y:S02]  /*01e0*/  USHF.L.U32 UR7, UR6, 0xb, URZ ;  /* 0x0000000b06077899 */ /* 0x000fe4000800063f */
[----:B------:R-:W-:Y:S02]  /*01f0*/  USHF.L.U32 UR6, UR6, 0x1, URZ ;  /* 0x0000000106067899 */ /* 0x000fe4000800063f */
[----:B0-----:R-:W-:Y:S02]  /*0200*/  ULEA UR8, UR8, UR4, 0x18 ;  /* 0x0000000408087291 */ /* 0x001fe4000f8ec03f */
[----:B------:R-:W-:-:S04]  /*0210*/  UIADD3 UR4, -UR5, 0x100000, URZ ;  /* 0x0010000005047890 */ /* 0x000fc8000fffe13f */
[----:B------:R-:W-:Y:S02]  /*0220*/  USHF.L.U32 UR5, UR4, 0xb, URZ ;  /* 0x0000000b04057899 */ /* 0x000fe4000800063f */
[----:B------:R-:W-:Y:S01]  /*0230*/  USHF.L.U32 UR4, UR4, 0x1, URZ ;  /* 0x0000000104047899 */ /* 0x000fe2000800063f */
[----:B------:R-:W0:Y:S11]  /*0240*/  FENCE.VIEW.ASYNC.S ;  /* 0x00000000000073c6 */ /* 0x000e360000000000 */
[----:B0-----:R0:W1:Y:S01]  /*0250*/  SYNCS.EXCH.64 URZ, [UR8], UR4 ;  /* 0x00000004083f75b2 */ /* 0x0010620008000100 */
[----:B------:R0:W2:Y:S01]  /*0260*/  SYNCS.EXCH.64 URZ, [UR8+0x38], UR6 ;  /* 0x00003806083f75b2 */ /* 0x0000a20008000100 */
[----:B------:R0:W3:Y:S01]  /*0270*/  SYNCS.EXCH.64 URZ, [UR8+0x8], UR4 ;  /* 0x00000804083f75b2 */ /* 0x0000e20008000100 */
[----:B------:R0:W4:Y:S01]  /*0280*/  SYNCS.EXCH.64 URZ, [UR8+0x40], UR6 ;  /* 0x00004006083f75b2 */ /* 0x0001220008000100 */
[----:B------:R0:W0:Y:S01]  /*0290*/  SYNCS.EXCH.64 URZ, [UR8+0x10], UR4 ;  /* 0x00001004083f75b2 */ /* 0x0000220008000100 */
        /* <DEDUP_REMOVED lines=9> */
[----:B------:R-:W-:Y:S01]  /*0330*/  NOP ;  /* 0x0000000000007918 */ /* 0x000fe20000000000 */
.L_x_2:
[----:B0-----:R-:W0:Y:S01]  /*0340*/  S2UR UR8, SR_CTAID.X ;  /* 0x00000000000879c3 */ /* 0x001e220000002500 */
[----:B------:R-:W-:Y:S01]  /*0350*/  LOP3.LUT R4, R4, 0xffffff80, RZ, 0xc0, !PT ;  /* 0xffffff8004047812 */ /* 0x000fe200078ec0ff */
[----:B------:R-:W5:Y:S01]  /*0360*/  SHFL.IDX PT, R0, R0, RZ, 0x1f ;  /* 0x00001fff00007589 */ /* 0x000f6200000e0000 */
[----:B------:R-:W-:Y:S01]  /*0370*/  SHF.R.S32.HI R10, RZ, 0x1f, R5 ;  /* 0x0000001fff0a7819 */ /* 0x000fe20000011405 */
[----:B------:R-:W-:Y:S01]  /*0380*/  ULDC UR4, c[0x0][0x150] ;  /* 0x0000540000047ab9 */ /* 0x000fe20000000800 */
[----:B------:R-:W-:Y:S01]  /*0390*/  ELECT P0, URZ, PT ;  /* 0x00000000003f782f */ /* 0x000fe20003800000 */
[----:B------:R-:W-:Y:S01]  /*03a0*/  IMAD.IADD R8, R95, 0x1, -R4 ;  /* 0x000000015f087824 */ /* 0x000fe200078e0a04 */
[----:B------:R-:W-:Y:S01]  /*03b0*/  LEA.HI R10, R10, R5, RZ, 0x2 ;  /* 0x000000050a0a7211 */ /* 0x000fe200078f10ff */
[----:B------:R-:W1:Y:S01]  /*03c0*/  S2R R4, SR_CTAID.Y ;  /* 0x0000000000047919 */ /* 0x000e620000002600 */
[----:B------:R-:W2:Y:S01]  /*03d0*/  LDC R12, c[0x0][0x144] ;  /* 0x00005100ff0c7b82 */ /* 0x000ea20000000800 */
[----:B------:R-:W-:Y:S01]  /*03e0*/  NOP ;  /* 0x0000000000007918 */ /* 0x000fe20000000000 */
[----:B------:R-:W-:Y:S01]  /*03f0*/  SHF.R.S32.HI R9, RZ, 0x1f, R8 ;  /* 0x0000001fff097819 */ /* 0x000fe20000011408 */
[----:B------:R-:W-:Y:S01]  /*0400*/  NOP ;  /* 0x0000000000007918 */ /* 0x000fe20000000000 */
[----:B------:R-:W-:Y:S01]  /*0410*/  LOP3.LUT R10, R10, 0x3ffffffc, RZ, 0xc0, !PT ;  /* 0x3ffffffc0a0a7812 */ /* 0x000fe200078ec0ff */
[----:B------:R-:W-:Y:S01]  /*0420*/  IMAD.MOV.U32 R22, RZ, RZ, 0x1 ;  /* 0x00000001ff167424 */ /* 0x000fe200078e00ff */
[----:B------:R-:W-:-:S02]  /*0430*/  LEA.HI R9, R9, R8, RZ, 0x3 ;  /* 0x0000000809097211 */ /* 0x000fc400078f18ff */
[----:B------:R-:W3:Y:S01]  /*0440*/  LDC R13, c[0x0][0x140] ;  /* 0x00005000ff0d7b82 */ /* 0x000ee20000000800 */
[----:B------:R-:W-:Y:S01]  /*0450*/  IMAD.IADD R10, R5, 0x1, -R10 ;  /* 0x00000001050a7824 */ /* 0x000fe200078e0a0a */
[--C-:B------:R-:W-:Y:S02]  /*0460*/  SHF.R.S32.HI R6, RZ, 0x3, R9.reuse ;  /* 0x00000003ff067819 */ /* 0x100fe40000011409 */
[----:B------:R-:W-:Y:S02]  /*0470*/  SHF.R.S32.HI R9, RZ, 0x1f, R9 ;  /* 0x0000001fff097819 */ /* 0x000fe40000011409 */
[----:B------:R-:W-:Y:S02]  /*0480*/  ISETP.NE.AND P3, PT, R2, RZ, PT ;  /* 0x000000ff0200720c */ /* 0x000fe40003f65270 */
[----:B0-----:R-:W-:Y:S02]  /*0490*/  I2FP.F32.U32 R11, UR8 ;  /* 0x00000008000b7c45 */ /* 0x001fe40008201000 */
[----:B------:R-:W-:-:S02]  /*04a0*/  LEA.HI R9, R9, R6, RZ, 0x2 ;  /* 0x0000000609097211 */ /* 0x000fc400078f10ff */
[----:B-----5:R-:W-:Y:S01]  /*04b0*/  ISETP.NE.OR P0, PT, R0, RZ, !P0 ;  /* 0x000000ff0000720c */ /* 0x020fe20004705670 */
[----:B------:R-:W-:Y:S01]  /*04c0*/  FMUL R11, R11, UR4 ;  /* 0x000000040b0b7c20 */ /* 0x000fe20008400000 */
[----:B------:R-:W-:Y:S01]  /*04d0*/  LOP3.LUT R9, R9, 0xfffffffc, RZ, 0xc0, !PT ;  /* 0xfffffffc09097812 */ /* 0x000fe200078ec0ff */
[----:B------:R-:W-:Y:S01]  /*04e0*/  ULDC UR4, c[0x0][0x154] ;  /* 0x0000550000047ab9 */ /* 0x000fe20000000800 */
[----:B------:R-:W-:-:S03]  /*04f0*/  SHF.R.S32.HI R0, RZ, 0x1f, R3 ;  /* 0x0000001fff007819 */ /* 0x000fc60000011403 */
[----:B------:R-:W0:Y:S01]  /*0500*/  F2I.U32.TRUNC.NTZ R11, R11 ;  /* 0x0000000b000b7305 */ /* 0x000e22000020f000 */
[----:B------:R-:W-:Y:S01]  /*0510*/  IMAD.IADD R9, R6, 0x1, -R9 ;  /* 0x0000000106097824 */ /* 0x000fe200078e0a09 */
[----:B------:R-:W-:-:S03]  /*0520*/  LEA.HI R0, R0, R3, RZ, 0x2 ;  /* 0x0000000300007211 */ /* 0x000fc600078f10ff */
[----:B------:R-:W-:Y:S01]  /*0530*/  IMAD R10, R10, 0x4, R9 ;  /* 0x000000040a0a7824 */ /* 0x000fe200078e0209 */
[----:B------:R-:W-:Y:S01]  /*0540*/  VOTEU.ALL UP0, P0 ;  /* 0x00000000003f7886 */ /* 0x000fe20000000000 */
[----:B------:R-:W-:Y:S01]  /*0550*/  LOP3.LUT R0, R0, 0xfffffffc, RZ, 0xc0, !PT ;  /* 0xfffffffc00007812 */ /* 0x000fe200078ec0ff */
[----:B------:R-:W-:Y:S01]  /*0560*/  VOTEU.ALL UP1, P0 ;  /* 0x00000000003f7886 */ /* 0x000fe20000020000 */
[C---:B------:R-:W-:Y:S01]  /*0570*/  IMAD.SHL.U32 R19, R10.reuse, 0x4, RZ ;  /* 0x000000040a137824 */ /* 0x040fe200078e00ff */
[----:B------:R-:W-:Y:S01]  /*0580*/  SHF.R.S32.HI R9, RZ, 0x1f, R10 ;  /* 0x0000001fff097819 */ /* 0x000fe2000001140a */
[----:B------:R-:W5:Y:S01]  /*0590*/  @!UP0 S2UR UR7, SR_CgaCtaId ;  /* 0x00000000000789c3 */ /* 0x000f620000008800 */
[----:B------:R-:W-:Y:S01]  /*05a0*/  IMAD.IADD R3, R3, 0x1, -R0 ;  /* 0x0000000103037824 */ /* 0x000fe200078e0a00 */
[----:B------:R-:W-:Y:S01]  /*05b0*/  @!UP0 UMOV UR6, 0x400 ;  /* 0x0000040000068882 */ /* 0x000fe20000000000 */
[----:B------:R-:W-:Y:S01]  /*05c0*/  LEA.HI R9, R9, R10, RZ, 0x2 ;  /* 0x0000000a09097211 */ /* 0x000fe200078f10ff */
[----:B0-----:R-:W-:Y:S01]  /*05d0*/  IMAD.MOV R15, RZ, RZ, -R11 ;  /* 0x000000ffff0f7224 */ /* 0x001fe200078e0a0b */
[----:B------:R-:W-:-:S02]  /*05e0*/  LOP3.LUT R19, R10, 0xc, R19, 0x78, !PT ;  /* 0x0000000c0a137812 */ /* 0x000fc400078e7813 */
[----:B------:R-:W-:Y:S01]  /*05f0*/  LOP3.LUT R11, R9, 0xfffffffc, RZ, 0xc0, !PT ;  /* 0xfffffffc090b7812 */ /* 0x000fe200078ec0ff */
[----:B--2---:R-:W-:Y:S01]  /*0600*/  IMAD R6, R12, R15, UR8 ;  /* 0x000000080c067e24 */ /* 0x004fe2000f8e020f */
[----:B-1----:R-:W-:Y:S01]  /*0610*/  I2FP.F32.U32 R12, R4 ;  /* 0x00000004000c7245 */ /* 0x002fe20000201000 */
[----:B------:R-:W0:Y:S01]  /*0620*/  LDC R9, c[0x0][0x148] ;  /* 0x00005200ff097b82 */ /* 0x000e220000000800 */
[----:B------:R-:W-:Y:S01]  /*0630*/  ISETP.NE.AND P1, PT, R3, 0x3, PT ;  /* 0x000000030300780c */ /* 0x000fe20003f25270 */
[----:B------:R-:W-:Y:S01]  /*0640*/  IMAD.IADD R11, R10, 0x1, -R11 ;  /* 0x000000010a0b7824 */ /* 0x000fe200078e0a0b */
[----:B---3--:R-:W-:Y:S01]  /*0650*/  ISETP.EQ.U32.AND P2, PT, R13, 0x1, PT ;  /* 0x000000010d00780c */ /* 0x008fe20003f42070 */
[----:B------:R-:W-:Y:S01]  /*0660*/  FMUL R12, R12, UR4 ;  /* 0x000000040c0c7c20 */ /* 0x000fe20008400000 */
[----:B------:R-:W-:Y:S01]  /*0670*/  UMOV UR4, 0x20 ;  /* 0x0000002000047882 */ /* 0x000fe20000000000 */
[----:B------:R-:W-:Y:S01]  /*0680*/  ISETP.EQ.OR P1, PT, R3, RZ, !P1 ;  /* 0x000000ff0300720c */ /* 0x000fe20004f22670 */
[----:B------:R-:W-:-:S04]  /*0690*/  @!UP0 UIADD3 UR4, -UR4, 0x100000, URZ ;  /* 0x0010000004048890 */ /* 0x000fc8000fffe13f */
[----:B------:R-:W-:Y:S02]  /*06a0*/  @!UP0 USHF.L.U32 UR5, UR4, 0xb, URZ ;  /* 0x0000000b04058899 */ /* 0x000fe4000800063f */
[----:B------:R-:W-:Y:S01]  /*06b0*/  @!UP0 USHF.L.U32 UR4, UR4, 0x1, URZ ;  /* 0x0000000104048899 */ /* 0x000fe2000800063f */
[----:B------:R-:W-:Y:S01]  /*06c0*/  ISETP.NE.AND P4, PT, R11, R6, PT ;  /* 0x000000060b00720c */ /* 0x000fe20003f85270 */
[----:B------:R-:W1:Y:S01]  /*06d0*/  F2I.U32.TRUNC.NTZ R12, R12 ;  /* 0x0000000c000c7305 */ /* 0x000e62000020f000 */
[----:B------:R-:W-:Y:S01]  /*06e0*/  ISETP.EQ.AND P1, PT, R2, RZ, P1 ;  /* 0x000000ff0200720c */ /* 0x000fe20000f22270 */
[----:B-----5:R-:W-:-:S03]  /*06f0*/  @!UP0 ULEA UR6, UR7, UR6, 0x18 ;  /* 0x0000000607068291 */ /* 0x020fc6000f8ec03f */
[----:B------:R-:W-:Y:S01]  /*0700*/  SEL R18, RZ, 0x1, !P1 ;  /* 0x00000001ff127807 */ /* 0x000fe20004800000 */
[----:B------:R-:W-:Y:S01]  /*0710*/  VOTEU.ALL UP0, P0 ;  /* 0x00000000003f7886 */ /* 0x000fe20000000000 */
[----:B------:R-:W-:Y:S01]  /*0720*/  LOP3.LUT P0, RZ, R8, 0x7, RZ, 0xc0, !PT ;  /* 0x0000000708ff7812 */ /* 0x000fe2000780c0ff */
[----:B------:R-:W-:-:S04]  /*0730*/  VIADD R8, R2, 0xffffffff ;  /* 0xffffffff02087836 */ /* 0x000fc80000000000 */
[----:B------:R-:W-:Y:S02]  /*0740*/  @P4 SHF.R.S32.HI R0, RZ, 0x1f, R19 ;  /* 0x0000001fff004819 */ /* 0x000fe40000011413 */
[----:B------:R-:W-:Y:S01]  /*0750*/  ISETP.LT.U32.AND P0, PT, R19, 0x8, !P0 ;  /* 0x000000081300780c */ /* 0x000fe20004701070 */
[----:B-1----:R-:W-:Y:S01]  /*0760*/  IMAD.MOV R23, RZ, RZ, -R12 ;  /* 0x000000ffff177224 */ /* 0x002fe200078e0a0c */
[----:B------:R-:W-:Y:S01]  /*0770*/  @P4 LEA.HI R0, R0, R19, RZ, 0x2 ;  /* 0x0000001300004211 */ /* 0x000fe200078f10ff */
[----:B------:R-:W1:Y:S02]  /*0780*/  FENCE.VIEW.ASYNC.S ;  /* 0x00000000000073c6 */ /* 0x000e640000000000 */
[----:B-1----:R1:W2:Y:S01]  /*0790*/  @!UP0 SYNCS.EXCH.64 URZ, [UR6+0x80], UR4 ;  /* 0x00008004063f85b2 */ /* 0x0022a20008000100 */
[----:B------:R-:W-:Y:S01]  /*07a0*/  ISETP.GE.U32.AND P6, PT, R8, 0x2, PT ;  /* 0x000000020800780c */ /* 0x000fe20003fc6070 */
[----:B0-----:R-:W-:Y:S01]  /*07b0*/  IMAD R11, R9, R23, R4 ;  /* 0x00000017090b7224 */ /* 0x001fe200078e0204 */
[----:B------:R-:W-:-:S02]  /*07c0*/  @P4 SHF.R.S32.HI R0, RZ, 0x2, R0 ;  /* 0x00000002ff004819 */ /* 0x000fc40000011400 */
[----:B------:R-:W-:Y:S02]  /*07d0*/  SEL R18, R18, 0x2, P6 ;  /* 0x0000000212127807 */ /* 0x000fe40003000000 */
[----:B------:R-:W-:Y:S02]  /*07e0*/  @P4 ISETP.NE.AND P5, PT, R0, R11, PT ;  /* 0x0000000b0000420c */ /* 0x000fe40003fa5270 */
[----:B------:R-:W-:Y:S02]  /*07f0*/  SEL R11, RZ, 0x1, !P0 ;  /* 0x00000001ff0b7807 */ /* 0x000fe40004000000 */
[----:B------:R-:W-:Y:S02]  /*0800*/  @P4 SEL R22, RZ, 0x1, P5 ;  /* 0x00000001ff164807 */ /* 0x000fe40002800000 */
[----:B------:R-:W-:Y:S02]  /*0810*/  LOP3.LUT R0, R95, 0x7f, RZ, 0xc0, !PT ;  /* 0x0000007f5f007812 */ /* 0x000fe400078ec0ff */
[----:B------:R-:W-:Y:S01]  /*0820*/  LOP3.LUT R22, R22, R11, RZ, 0xc0, !PT ;  /* 0x0000000b16167212 */ /* 0x000fe200078ec0ff */
[----:B------:R1:W0:Y:S01]  /*0830*/  @!UP1 SYNCS.EXCH.64 URZ, [UR6+0x88], UR4 ;  /* 0x00008804063f95b2 */ /* 0x0002220008000100 */
[----:B------:R-:W-:Y:S01]  /*0840*/  NOP ;  /* 0x0000000000007918 */ /* 0x000fe20000000000 */
[----:B-12---:R-:W-:Y:S05]  /*0850*/  @!P2 BRA `(.L_x_3) ;  /* 0x000000000008a947 */ /* 0x006fea0003800000 */
[----:B0---4-:R-:W-:Y:S01]  /*0860*/  UCGABAR_ARV ;  /* 0x00000000000079c7 */ /* 0x011fe20008000000 */
[----:B------:R-:W-:Y:S05]  /*0870*/  BRA `(.L_x_4) ;  /* 0x0000000000047947 */ /* 0x000fea0003800000 */
.L_x_3:
[----:B0---4-:R-:W-:Y:S01]  /*0880*/  NOP ;  /* 0x0000000000007918 */ /* 0x011fe20000000000 */
.L_x_4:
[----:B------:R-:W0:Y:S01]  /*0890*/  LDC R2, c[0x0][0x65c] ;  /* 0x00019700ff027b82 */ /* 0x000e220000000800 */
[----:B------:R-:W-:Y:S02]  /*08a0*/  IMAD.U32 R10, RZ, RZ, UR8 ;  /* 0x00000008ff0a7e24 */ /* 0x000fe4000f8e00ff */
[----:B------:R-:W-:Y:S01]  /*08b0*/  IMAD.MOV.U32 R11, RZ, RZ, RZ ;  /* 0x000000ffff0b7224 */ /* 0x000fe200078e00ff */
[----:B0-----:R-:W-:-:S04]  /*08c0*/  ISETP.NE.AND P1, PT, R2, 0x1, PT ;  /* 0x000000010200780c */ /* 0x001fc80003f25270 */
[----:B------:R-:W-:-:S09]  /*08d0*/  P2R R5, PR, RZ, 0x2 ;  /* 0x00000002ff057803 */ /* 0x000fd20000000000 */
[----:B------:R-:W0:Y:S01]  /*08e0*/  @P1 LDC R17, c[0x0][0x10] ;  /* 0x00000400ff111b82 */ /* 0x000e220000000800 */
[----:B------:R-:W-:Y:S02]  /*08f0*/  @P1 IMAD.MOV.U32 R5, RZ, RZ, RZ ;  /* 0x000000ffff051224 */ /* 0x000fe400078e00ff */
[----:B------:R-:W-:-:S05]  /*0900*/  @P1 IMAD.MOV.U32 R15, RZ, RZ, RZ ;  /* 0x000000ffff0f1224 */ /* 0x000fca00078e00ff */
[----:B------:R-:W1:Y:S01]  /*0910*/  @!P1 LDC R13, c[0x0][0xc] ;  /* 0x00000300ff0d9b82 */ /* 0x000e620000000800 */
[----:B------:R-:W-:Y:S01]  /*0920*/  ULDC UR4, c[0x0][0xc] ;  /* 0x0000030000047ab9 */ /* 0x000fe20000000800 */
[----:B------:R-:W-:Y:S01]  /*0930*/  ULDC UR5, c[0x0][0x10] ;  /* 0x0000040000057ab9 */ /* 0x000fe20000000800 */
[----:B------:R-:W-:Y:S01]  /*0940*/  ULDC UR6, c[0x0][0x14] ;  /* 0x0000050000067ab9 */ /* 0x000fe20000000800 */
[----:B------:R-:W-:-:S04]  /*0950*/  UIMAD.WIDE.U32 UR4, UR4, UR5, URZ ;  /* 0x00000005040472a5 */ /* 0x000fc8000f8e003f */
[----:B------:R-:W-:Y:S02]  /*0960*/  UIMAD.WIDE.U32 UR36, UR4, UR6, URZ ;  /* 0x00000006042472a5 */ /* 0x000fe4000f8e003f */
[----:B------:R-:W-:-:S04]  /*0970*/  UIMAD UR42, UR5, UR6, URZ ;  /* 0x00000006052a72a4 */ /* 0x000fc8000f8e023f */
[----:B------:R-:W-:Y:S01]  /*0980*/  UIADD3 UR42, UR37, UR42, URZ ;  /* 0x0000002a252a7290 */ /* 0x000fe2000fffe03f */
[----:B0-----:R-:W-:-:S04]  /*0990*/  @P1 IMAD.WIDE.U32 R16, R17, UR8, R4 ;  /* 0x0000000811101c25 */ /* 0x001fc8000f8e0004 */
[----:B------:R-:W-:Y:S02]  /*09a0*/  @P1 IMAD.IADD R17, R17, 0x1, R15 ;  /* 0x0000000111111824 */ /* 0x000fe400078e020f */
[----:B-1----:R-:W-:-:S04]  /*09b0*/  @!P1 IMAD.WIDE.U32 R10, R4, R13, R10 ;  /* 0x0000000d040a9225 */ /* 0x002fc800078e000a */
[----:B------:R-:W-:Y:S02]  /*09c0*/  @!P1 IMAD.MOV.U32 R16, RZ, RZ, R10 ;  /* 0x000000ffff109224 */ /* 0x000fe400078e000a */
[----:B------:R-:W-:Y:S01]  /*09d0*/  @!P1 IMAD.MOV.U32 R17, RZ, RZ, R11 ;  /* 0x000000ffff119224 */ /* 0x000fe200078e000b */
[----:B------:R-:W-:Y:S06]  /*09e0*/  @!P2 BRA `(.L_x_5) ;  /* 0x00000000000ca947 */ /* 0x000fec0003800000 */
[----:B------:R-:W-:Y:S01]  /*09f0*/  UCGABAR_WAIT ;  /* 0x0000000000007dc7 */ /* 0x000fe20008000000 */
[----:B------:R-:W-:Y:S01]  /*0a00*/  CCTL.IVALL ;  /* 0x00000000ff00798f */ /* 0x000fe20002000000 */
[----:B------:R-:W-:Y:S05]  /*0a10*/  BRA `(.L_x_6) ;  /* 0x0000000000047947 */ /* 0x000fea0003800000 */
.L_x_5:
[----:B------:R-:W-:Y:S06]  /*0a20*/  BAR.SYNC.DEFER_BLOCKING 0x0 ;  /* 0x0000000000007b1d */ /* 0x000fec0000010000 */
.L_x_6:
[----:B------:R-:W-:Y:S05]  /*0a30*/  @!P3 BRA `(.L_x_7) ;  /* 0x0000005c00c4b947 */ /* 0x000fea0003800000 */
[----:B------:R-:W-:-:S13]  /*0a40*/  ISETP.GT.U32.AND P0, PT, R8, 0x1, PT ;  /* 0x000000010800780c */ /* 0x000fda0003f04070 */
[----:B------:R-:W-:Y:S05]  /*0a50*/  @P0 EXIT ;  /* 0x000000000000094d */ /* 0x000fea0003800000 */
[----:B------:R-:W-:Y:S01]  /*0a60*/  ULDC.64 UR4, c[0x0][0x650] ;  /* 0x0001940000047ab9 */ /* 0x000fe20000000a00 */
[----:B------:R-:W-:Y:S01]  /*0a70*/  PRMT R3, RZ, 0x7610, R3 ;  /* 0x00007610ff037816 */ /* 0x000fe20000000003 */
[----:B------:R-:W-:Y:S01]  /*0a80*/  IMAD.MOV.U32 R103, RZ, RZ, -0x1 ;  /* 0xffffffffff677424 */ /* 0x000fe200078e00ff */
[----:B------:R-:W-:Y:S01]  /*0a90*/  ISETP.GE.U32.AND P0, PT, R16, UR4, PT ;  /* 0x0000000410007c0c */ /* 0x000fe2000bf06070 */
[----:B------:R-:W-:Y:S02]  /*0aa0*/  IMAD.MOV.U32 R100, RZ, RZ, -0x1 ;  /* 0xffffffffff647424 */ /* 0x000fe400078e00ff */
[----:B------:R-:W-:Y:S01]  /*0ab0*/  IMAD.MOV.U32 R101, RZ, RZ, -0x1 ;  /* 0xffffffffff657424 */ /* 0x000fe200078e00ff */
[----:B------:R-:W-:-:S13]  /*0ac0*/  ISETP.GE.U32.AND.EX P0, PT, R17, UR5, PT, P0 ;  /* 0x0000000511007c0c */ /* 0x000fda000bf06100 */
[----:B------:R-:W-:Y:S05]  /*0ad0*/  @P0 BRA `(.L_x_8) ;  /* 0x0000000400280947 */ /* 0x000fea0003800000 */
[----:B------:R-:W0:Y:S01]  /*0ae0*/  LDC.64 R24, c[0x0][0x628] ;  /* 0x00018a00ff187b82 */ /* 0x000e220000000a00 */
[----:B------:R-:W-:Y:S02]  /*0af0*/  IMAD.MOV.U32 R10, RZ, RZ, R16 ;  /* 0x000000ffff0a7224 */ /* 0x000fe400078e0010 */
[----:B------:R-:W-:-:S05]  /*0b00*/  IMAD.MOV.U32 R11, RZ, RZ, R17 ;  /* 0x000000ffff0b7224 */ /* 0x000fca00078e0011 */
[----:B------:R-:W1:Y:S08]  /*0b10*/  LDC R8, c[0x0][0x630] ;  /* 0x00018c00ff087b82 */ /* 0x000e700000000800 */
[----:B------:R-:W2:Y:S01]  /*0b20*/  LDC.64 R26, c[0x0][0x620] ;  /* 0x00018800ff1a7b82 */ /* 0x000ea20000000a00 */
[----:B0-----:R-:W-:-:S04]  /*0b30*/  ISETP.NE.U32.AND P0, PT, R24, RZ, PT ;  /* 0x000000ff1800720c */ /* 0x001fc80003f05070 */
[----:B------:R-:W-:-:S13]  /*0b40*/  ISETP.NE.AND.EX P0, PT, R25, RZ, PT, P0 ;  /* 0x000000ff1900720c */ /* 0x000fda0003f05300 */
[----:B-12---:R-:W-:Y:S05]  /*0b50*/  @!P0 BRA `(.L_x_9) ;  /* 0x0000000000288947 */ /* 0x006fea0003800000 */
[----:B------:R-:W0:Y:S02]  /*0b60*/  LDC R3, c[0x0][0x634] ;  /* 0x00018d00ff037b82 */ /* 0x000e240000000800 */
[----:B0-----:R-:W-:-:S05]  /*0b70*/  IADD3 R3, P0, R16, R3, RZ ;  /* 0x0000000310037210 */ /* 0x001fca0007f1e0ff */
[----:B------:R-:W-:-:S04]  /*0b80*/  IMAD.X R21, RZ, RZ, R17, P0 ;  /* 0x000000ffff157224 */ /* 0x000fc800000e0611 */
[----:B------:R-:W-:-:S04]  /*0b90*/  IMAD.WIDE.U32 R10, R21, R24, RZ ;  /* 0x00000018150a7225 */ /* 0x000fc800078e00ff */
[----:B------:R-:W-:-:S04]  /*0ba0*/  IMAD.WIDE.U32 R12, P0, R3, R25, R10 ;  /* 0x00000019030c7225 */ /* 0x000fc8000780000a */
[----:B------:R-:W-:-:S04]  /*0bb0*/  IMAD.WIDE.U32 R10, R3, R24, RZ ;  /* 0x00000018030a7225 */ /* 0x000fc800078e00ff */
[----:B------:R-:W-:Y:S01]  /*0bc0*/  IMAD.X R15, RZ, RZ, RZ, P0 ;  /* 0x000000ffff0f7224 */ /* 0x000fe200000e06ff */
[----:B------:R-:W-:Y:S01]  /*0bd0*/  IADD3 RZ, P0, R11, R12, RZ ;  /* 0x0000000c0bff7210 */ /* 0x000fe20007f1e0ff */
[----:B------:R-:W-:-:S04]  /*0be0*/  IMAD.MOV.U32 R14, RZ, RZ, R13 ;  /* 0x000000ffff0e7224 */ /* 0x000fc800078e000d */
[----:B------:R-:W-:-:S08]  /*0bf0*/  IMAD.WIDE.U32.X R10, R21, R25, R14, P0 ;  /* 0x00000019150a7225 */ /* 0x000fd000000e040e */
.L_x_9:
[----:B------:R-:W0:Y:S01]  /*0c00*/  LDC.64 R30, c[0x0][0x640] ;  /* 0x00019000ff1e7b82 */ /* 0x000e220000000a00 */
[-CC-:B------:R-:W-:Y:S01]  /*0c10*/  SHF.R.U64 R101, R10, R8.reuse, R11.reuse ;  /* 0x000000080a657219 */ /* 0x180fe2000000120b */
[----:B------:R-:W-:Y:S01]  /*0c20*/  IMAD R29, R9, R23, R4 ;  /* 0x00000017091d7224 */ /* 0x000fe200078e0204 */
[----:B------:R-:W-:Y:S01]  /*0c30*/  SHF.R.U32.HI R3, RZ, R8, R11 ;  /* 0x00000008ff037219 */ /* 0x000fe2000001160b */
[----:B------:R-:W-:Y:S01]  /*0c40*/  IMAD.MOV.U32 R23, RZ, RZ, 0x1 ;  /* 0x00000001ff177424 */ /* 0x000fe200078e00ff */
[----:B------:R-:W-:-:S03]  /*0c50*/  IADD3 R5, P0, RZ, -R101, RZ ;  /* 0x80000065ff057210 */ /* 0x000fc60007f1e0ff */
[----:B------:R-:W1:Y:S02]  /*0c60*/  LDC R12, c[0x0][0x618] ;  /* 0x00018600ff0c7b82 */ /* 0x000e640000000800 */
[----:B------:R-:W-:Y:S02]  /*0c70*/  IMAD.X R3, RZ, RZ, ~R3, P0 ;  /* 0x000000ffff037224 */ /* 0x000fe400000e0e03 */
[----:B------:R-:W-:-:S04]  /*0c80*/  IMAD.WIDE.U32 R10, R5, R26, R16 ;  /* 0x0000001a050a7225 */ /* 0x000fc800078e0010 */
[----:B------:R-:W2:Y:S01]  /*0c90*/  LDC R20, c[0x0][0x608] ;  /* 0x00018200ff147b82 */ /* 0x000ea20000000800 */
[----:B------:R-:W-:Y:S02]  /*0ca0*/  IMAD R8, R3, R26, RZ ;  /* 0x0000001a03087224 */ /* 0x000fe400078e02ff */
[----:B------:R-:W-:Y:S02]  /*0cb0*/  IMAD.MOV.U32 R3, RZ, RZ, -0x1 ;  /* 0xffffffffff037424 */ /* 0x000fe400078e00ff */
[----:B------:R-:W-:-:S03]  /*0cc0*/  IMAD R5, R5, R27, R8 ;  /* 0x0000001b05057224 */ /* 0x000fc600078e0208 */
[----:B------:R-:W3:Y:S01]  /*0cd0*/  LDC R28, c[0x0][0x658] ;  /* 0x00019600ff1c7b82 */ /* 0x000ee20000000800 */
[----:B------:R-:W-:Y:S01]  /*0ce0*/  IMAD.IADD R5, R11, 0x1, R5 ;  /* 0x000000010b057824 */ /* 0x000fe200078e0205 */
[----:B0-----:R-:W-:-:S04]  /*0cf0*/  ISETP.NE.U32.AND P0, PT, R30, RZ, PT ;  /* 0x000000ff1e00720c */ /* 0x001fc80003f05070 */
[----:B------:R-:W-:Y:S02]  /*0d00*/  ISETP.NE.AND.EX P0, PT, R31, RZ, PT, P0 ;  /* 0x000000ff1f00720c */ /* 0x000fe40003f05300 */
[----:B------:R-:W0:Y:S01]  /*0d10*/  LDC R24, c[0x0][0x600] ;  /* 0x00018000ff187b82 */ /* 0x000e220000000800 */
[-CC-:B-1----:R-:W-:Y:S02]  /*0d20*/  SHF.R.U64 R14, R10, R12.reuse, R5.reuse ;  /* 0x0000000c0a0e7219 */ /* 0x182fe40000001205 */
[----:B------:R-:W-:-:S05]  /*0d30*/  SHF.R.U32.HI R5, RZ, R12, R5 ;  /* 0x0000000cff057219 */ /* 0x000fca0000011605 */
[----:B------:R-:W1:Y:S01]  /*0d40*/  LDC R15, c[0x0][0x648] ;  /* 0x00019200ff0f7b82 */ /* 0x000e620000000800 */
[-CC-:B--2---:R-:W-:Y:S02]  /*0d50*/  SHF.R.U64 R27, R14, R20.reuse, R5.reuse ;  /* 0x000000140e1b7219 */ /* 0x184fe40000001205 */
[----:B------:R-:W-:-:S05]  /*0d60*/  SHF.R.U32.HI R5, RZ, R20, R5 ;  /* 0x00000014ff057219 */ /* 0x000fca0000011605 */
[----:B------:R-:W2:Y:S01]  /*0d70*/  LDC R21, c[0x0][0x638] ;  /* 0x00018e00ff157b82 */ /* 0x000ea20000000800 */
[-CC-:B---3--:R-:W-:Y:S02]  /*0d80*/  SHF.R.U64 R20, R27, R28.reuse, R5.reuse ;  /* 0x0000001c1b147219 */ /* 0x188fe40000001205 */
[-C--:B------:R-:W-:Y:S02]  /*0d90*/  SHF.L.U32 R3, R3, R28.reuse, RZ ;  /* 0x0000001c03037219 */ /* 0x080fe400000006ff */
[----:B------:R-:W-:Y:S01]  /*0da0*/  SHF.R.U32.HI R5, RZ, R28, R5 ;  /* 0x0000001cff057219 */ /* 0x000fe20000011605 */
[----:B------:R-:W-:Y:S01]  /*0db0*/  IMAD.MOV.U32 R4, RZ, RZ, R20 ;  /* 0x000000ffff047224 */ /* 0x000fe200078e0014 */
[----:B------:R-:W-:Y:S01]  /*0dc0*/  LOP3.LUT R12, RZ, R3, RZ, 0x33, !PT ;  /* 0x00000003ff0c7212 */ /* 0x000fe200078e33ff */
[----:B------:R-:W3:Y:S01]  /*0dd0*/  LDC R25, c[0x0][0x610] ;  /* 0x00018400ff197b82 */ /* 0x000ee20000000800 */
[----:B------:R-:W-:Y:S05]  /*0de0*/  @!P0 BRA `(.L_x_10) ;  /* 0x0000000000288947 */ /* 0x000fea0003800000 */
[----:B------:R-:W4:Y:S02]  /*0df0*/  LDC R3, c[0x0][0x64c] ;  /* 0x00019300ff037b82 */ /* 0x000f240000000800 */
[----:B----4-:R-:W-:-:S05]  /*0e00*/  IADD3 R3, P0, R20, R3, RZ ;  /* 0x0000000314037210 */ /* 0x010fca0007f1e0ff */
        /* <DEDUP_REMOVED lines=8> */
.L_x_10:
[----:B-1----:R-:W-:Y:S01]  /*0e90*/  SHF.R.U64 R4, R4, R15, R5 ;  /* 0x0000000f04047219 */ /* 0x002fe20000001205 */
[----:B0-----:R-:W-:Y:S01]  /*0ea0*/  VIADD R5, R24, 0xffffffff ;  /* 0xffffffff18057836 */ /* 0x001fe20000000000 */
[----:B------:R-:W-:Y:S02]  /*0eb0*/  SHF.L.U32 R3, R23, R28, RZ ;  /* 0x0000001c17037219 */ /* 0x000fe400000006ff */
[----:B------:R-:W-:Y:S01]  /*0ec0*/  LOP3.LUT R12, R27, R12, RZ, 0xc0, !PT ;  /* 0x0000000c1b0c7212 */ /* 0x000fe200078ec0ff */
[----:B------:R-:W-:Y:S01]  /*0ed0*/  IMAD.MOV R8, RZ, RZ, -R4 ;  /* 0x000000ffff087224 */ /* 0x000fe200078e0a04 */
[----:B------:R-:W-:Y:S02]  /*0ee0*/  SEL R6, R6, R29, !P1 ;  /* 0x0000001d06067207 */ /* 0x000fe40004800000 */
[----:B------:R-:W-:Y:S01]  /*0ef0*/  LOP3.LUT R5, R14, R5, RZ, 0xc0, !PT ;  /* 0x000000050e057212 */ /* 0x000fe200078ec0ff */
[----:B------:R-:W-:Y:S02]  /*0f00*/  IMAD R9, R3, R4, R12 ;  /* 0x0000000403097224 */ /* 0x000fe400078e020c */
[----:B--2---:R-:W-:-:S02]  /*0f10*/  IMAD R3, R8, R21, R20 ;  /* 0x0000001508037224 */ /* 0x004fc400078e0214 */
[----:B---3--:R-:W-:Y:S02]  /*0f20*/  IMAD R6, R9, R25, R6 ;  /* 0x0000001909067224 */ /* 0x008fe400078e0206 */
[----:B------:R-:W-:Y:S02]  /*0f30*/  IMAD R103, R3, R24, R5 ;  /* 0x0000001803677224 */ /* 0x000fe400078e0205 */
[----:B------:R-:W-:-:S03]  /*0f40*/  IMAD.MOV.U32 R4, RZ, RZ, 0x1 ;  /* 0x00000001ff047424 */ /* 0x000fc600078e00ff */
[----:B------:R-:W-:Y:S02]  /*0f50*/  SEL R100, R103, R6, !P1 ;  /* 0x0000000667647207 */ /* 0x000fe40004800000 */
[----:B------:R-:W-:Y:S02]  /*0f60*/  PRMT R3, R4, 0x7610, R3 ;  /* 0x0000761004037816 */ /* 0x000fe40000000003 */
[----:B------:R-:W-:-:S07]  /*0f70*/  SEL R103, R6, R103, !P1 ;  /* 0x0000006706677207 */ /* 0x000fce0004800000 */
.L_x_8:
[----:B------:R-:W-:-:S08]  /*0f80*/  NOP ;  /* 0x0000000000007918 */ /* 0x000fd00000000000 */
[----:B------:R-:W0:Y:S02]  /*0f90*/  USETMAXREG.TRY_ALLOC.CTAPOOL UP0, 0xe8 ;  /* 0x000000e8000079c8 */ /* 0x000e240008000600 */
[----:B0-----:R-:W-:-:S13]  /*0fa0*/  PLOP3.LUT P0, PT, PT, PT, UP0, 0x80, 0x0 ;  /* 0x000000000000781c */ /* 0x001fda0003f0f008 */
[----:B------:R-:W-:Y:S05]  /*0fb0*/  @!P0 BRA `(.L_x_8) ;  /* 0xfffffffc00f08947 */ /* 0x000fea000383ffff */
[----:B------:R-:W-:Y:S01]  /*0fc0*/  ULDC.64 UR4, c[0x0][0x598] ;  /* 0x0001660000047ab9 */ /* 0x000fe20000000a00 */
[----:B------:R-:W-:Y:S01]  /*0fd0*/  ULDC.64 UR38, c[0x0][0x208] ;  /* 0x0000820000267ab9 */ /* 0x000fe20000000a00 */
[----:B------:R-:W-:-:S04]  /*0fe0*/  ISETP.NE.U32.AND P0, PT, RZ, UR4, PT ;  /* 0x00000004ff007c0c */ /* 0x000fc8000bf05070 */
[----:B------:R-:W-:-:S13]  /*0ff0*/  ISETP.NE.AND.EX P0, PT, RZ, UR5, PT, P0 ;  /* 0x00000005ff007c0c */ /* 0x000fda000bf05300 */
[----:B------:R-:W-:Y:S05]  /*1000*/  @!P0 BRA `(.L_x_11) ;  /* 0x00000000001c8947 */ /* 0x000fea0003800000 */
[----:B------:R-:W0:Y:S02]  /*1010*/  LDC.64 R4, c[0x0][0x598] ;  /* 0x00016600ff047b82 */ /* 0x000e240000000a00 */
[----:B0-----:R-:W2:Y:S02]  /*1020*/  LDG.E.64 R4, desc[UR38][R4.64] ;  /* 0x0000002604047981 */ /* 0x001ea4000c1e1b00 */
[----:B--2---:R-:W-:-:S04]  /*1030*/  ISETP.NE.U32.AND P0, PT, R4, RZ, PT ;  /* 0x000000ff0400720c */ /* 0x004fc80003f05070 */
[----:B------:R-:W-:-:S13]  /*1040*/  ISETP.NE.AND.EX P0, PT, R5, RZ, PT, P0 ;  /* 0x000000ff0500720c */ /* 0x000fda0003f05300 */
[----:B------:R-:W-:Y:S05]  /*1050*/  @!P0 BRA `(.L_x_11) ;  /* 0x0000000000088947 */ /* 0x000fea0003800000 */
[----:B------:R0:W5:Y:S01]  /*1060*/  LD.E R23, desc[UR38][R4.64] ;  /* 0x0000002604177980 */ /* 0x000162000c101900 */
[----:B------:R-:W-:Y:S05]  /*1070*/  BRA `(.L_x_12) ;  /* 0x0000000000247947 */ /* 0x000fea0003800000 */
.L_x_11:
[----:B------:R-:W-:Y:S02]  /*1080*/  ULDC.64 UR4, c[0x0][0x588] ;  /* 0x0001620000047ab9 */ /* 0x000fe40000000a00 */
[----:B------:R-:W-:-:S04]  /*1090*/  ISETP.NE.U32.AND P0, PT, RZ, UR4, PT ;  /* 0x00000004ff007c0c */ /* 0x000fc8000bf05070 */
[----:B------:R-:W-:-:S13]  /*10a0*/  ISETP.NE.AND.EX P0, PT, RZ, UR5, PT, P0 ;  /* 0x00000005ff007c0c */ /* 0x000fda000bf05300 */
[----:B------:R-:W-:Y:S05]  /*10b0*/  @!P0 BRA `(.L_x_13) ;  /* 0x00000000000c8947 */ /* 0x000fea0003800000 */
[----:B------:R-:W0:Y:S02]  /*10c0*/  LDC.64 R4, c[0x0][0x588] ;  /* 0x00016200ff047b82 */ /* 0x000e240000000a00 */
[----:B0-----:R1:W5:Y:S01]  /*10d0*/  LDG.E R23, desc[UR38][R4.64] ;  /* 0x0000002604177981 */ /* 0x001362000c1e1900 */
[----:B------:R-:W-:Y:S05]  /*10e0*/  BRA `(.L_x_12) ;  /* 0x0000000000087947 */ /* 0x000fea0003800000 */
.L_x_13:
[----:B------:R-:W-:Y:S02]  /*10f0*/  ULDC UR4, c[0x0][0x580] ;  /* 0x0001600000047ab9 */ /* 0x000fe40000000800 */
[----:B------:R-:W-:-:S07]  /*1100*/  IMAD.U32 R23, RZ, RZ, UR4 ;  /* 0x00000004ff177e24 */ /* 0x000fce000f8e00ff */
.L_x_12:
[----:B------:R-:W-:Y:S02]  /*1110*/  ULDC.64 UR4, c[0x0][0x5a0] ;  /* 0x0001680000047ab9 */ /* 0x000fe40000000a00 */
[----:B------:R-:W-:-:S04]  /*1120*/  ISETP.NE.U32.AND P0, PT, RZ, UR4, PT ;  /* 0x00000004ff007c0c */ /* 0x000fc8000bf05070 */
[----:B------:R-:W-:-:S13]  /*1130*/  ISETP.NE.AND.EX P0, PT, RZ, UR5, PT, P0 ;  /* 0x00000005ff007c0c */ /* 0x000fda000bf05300 */
[----:B------:R-:W-:Y:S05]  /*1140*/  @!P0 BRA `(.L_x_14) ;  /* 0x00000000001c8947 */ /* 0x000fea0003800000 */
[----:B01----:R-:W0:Y:S02]  /*1150*/  LDC.64 R4, c[0x0][0x5a0] ;  /* 0x00016800ff047b82 */ /* 0x003e240000000a00 */
[----:B0-----:R-:W2:Y:S02]  /*1160*/  LDG.E.64 R4, desc[UR38][R4.64] ;  /* 0x0000002604047981 */ /* 0x001ea4000c1e1b00 */
[----:B--2---:R-:W-:-:S04]  /*1170*/  ISETP.NE.U32.AND P0, PT, R4, RZ, PT ;  /* 0x000000ff0400720c */ /* 0x004fc80003f05070 */
[----:B------:R-:W-:-:S13]  /*1180*/  ISETP.NE.AND.EX P0, PT, R5, RZ, PT, P0 ;  /* 0x000000ff0500720c */ /* 0x000fda0003f05300 */
[----:B------:R-:W-:Y:S05]  /*1190*/  @!P0 BRA `(.L_x_14) ;  /* 0x0000000000088947 */ /* 0x000fea0003800000 */
[----:B------:R0:W5:Y:S01]  /*11a0*/  LD.E R90, desc[UR38][R4.64] ;  /* 0x00000026045a7980 */ /* 0x000162000c101900 */
[----:B------:R-:W-:Y:S05]  /*11b0*/  BRA `(.L_x_15) ;  /* 0x0000000000247947 */ /* 0x000fea0003800000 */
.L_x_14:
[----:B------:R-:W-:Y:S02]  /*11c0*/  ULDC.64 UR4, c[0x0][0x590] ;  /* 0x0001640000047ab9 */ /* 0x000fe40000000a00 */
[----:B------:R-:W-:-:S04]  /*11d0*/  ISETP.NE.U32.AND P0, PT, RZ, UR4, PT ;  /* 0x00000004ff007c0c */ /* 0x000fc8000bf05070 */
[----:B------:R-:W-:-:S13]  /*11e0*/  ISETP.NE.AND.EX P0, PT, RZ, UR5, PT, P0 ;  /* 0x00000005ff007c0c */ /* 0x000fda000bf05300 */
[----:B------:R-:W-:Y:S05]  /*11f0*/  @!P0 BRA `(.L_x_16) ;  /* 0x00000000000c8947 */ /* 0x000fea0003800000 */
[----:B------:R-:W2:Y:S02]  /*1200*/  LDC.64 R90, c[0x0][0x590] ;  /* 0x00016400ff5a7b82 */ /* 0x000ea40000000a00 */
[----:B--2---:R2:W5:Y:S01]  /*1210*/  LDG.E R90, desc[UR38][R90.64] ;  /* 0x000000265a5a7981 */ /* 0x004562000c1e1900 */
[----:B------:R-:W-:Y:S05]  /*1220*/  BRA `(.L_x_15) ;  /* 0x0000000000087947 */ /* 0x000fea0003800000 */
.L_x_16:
[----:B------:R-:W-:Y:S02]  /*1230*/  ULDC UR4, c[0x0][0x584] ;  /* 0x0001610000047ab9 */ /* 0x000fe40000000800 */
[----:B------:R-:W-:-:S07]  /*1240*/  IMAD.U32 R90, RZ, RZ, UR4 ;  /* 0x00000004ff5a7e24 */ /* 0x000fce000f8e00ff */
.L_x_15:
[----:B------:R-:W-:-:S13]  /*1250*/  LOP3.LUT P0, RZ, R3, 0xff, RZ, 0xc0, !PT ;  /* 0x000000ff03ff7812 */ /* 0x000fda000780c0ff */
[----:B------:R-:W-:Y:S05]  /*1260*/  @!P0 EXIT ;  /* 0x000000000000894d */ /* 0x000fea0003800000 */
[----:B------:R-:W3:Y:S01]  /*1270*/  LDC R93, c[0x0][0x658] ;  /* 0x00019600ff5d7b82 */ /* 0x000ee20000000800 */
[----:B------:R-:W-:Y:S01]  /*1280*/  LOP3.LUT R7, R7, 0x1, RZ, 0xc0, !PT ;  /* 0x0000000107077812 */ /* 0x000fe200078ec0ff */
[----:B------:R-:W-:Y:S01]  /*1290*/  ULDC.64 UR6, c[0x0][0x288] ;  /* 0x0000a20000067ab9 */ /* 0x000fe20000000a00 */
[----:B------:R-:W-:Y:S01]  /*12a0*/  SHF.R.U32.HI R3, RZ, 0x2, R95 ;  /* 0x00000002ff037819 */ /* 0x000fe2000001165f */
[----:B------:R-:W-:Y:S01]  /*12b0*/  UIADD3 UR4, UR7, 0x3f, URZ ;  /* 0x0000003f07047890 */ /* 0x000fe2000fffe03f */
[----:B------:R-:W-:Y:S01]  /*12c0*/  SHF.R.U32.HI R0, RZ, 0x1, R0 ;  /* 0x00000001ff007819 */ /* 0x000fe20000011600 */
[----:B------:R-:W-:Y:S01]  /*12d0*/  IMAD.SHL.U32 R88, R7, 0x40, RZ ;  /* 0x0000004007587824 */ /* 0x000fe200078e00ff */
[----:B------:R-:W-:Y:S01]  /*12e0*/  LOP3.LUT R3, R3, 0x7, RZ, 0xc0, !PT ;  /* 0x0000000703037812 */ /* 0x000fe200078ec0ff */
[----:B------:R-:W4:Y:S01]  /*12f0*/  LDC.64 R8, c[0x0][0x5c8] ;  /* 0x00017200ff087b82 */ /* 0x000f220000000a00 */
[----:B------:R-:W-:Y:S01]  /*1300*/  USHF.R.S32.HI UR5, URZ, 0x1f, UR4 ;  /* 0x0000001f3f057899 */ /* 0x000fe20008011404 */
[----:B------:R-:W-:Y:S01]  /*1310*/  LOP3.LUT R0, R0, 0x30, RZ, 0xc0, !PT ;  /* 0x0000003000007812 */ /* 0x000fe200078ec0ff */
[----:B------:R-:W-:Y:S01]  /*1320*/  IMAD.MOV.U32 R6, RZ, RZ, 0x1 ;  /* 0x00000001ff067424 */ /* 0x000fe200078e00ff */
[--C-:B------:R-:W-:Y:S01]  /*1330*/  LOP3.LUT R88, R88, 0x40, R3.reuse, 0xe2, !PT ;  /* 0x0000004058587812 */ /* 0x100fe200078ee203 */
[----:B------:R-:W-:Y:S01]  /*1340*/  ULEA.HI UR5, UR5, UR4, URZ, 0x6 ;  /* 0x0000000405057291 */ /* 0x000fe2000f8f303f */
[-C--:B01----:R-:W-:Y:S01]  /*1350*/  IADD3 R4, RZ, -R0.reuse, -R3 ;  /* 0x80000000ff047210 */ /* 0x083fe20007ffe803 */
[----:B------:R-:W-:Y:S01]  /*1360*/  IMAD.U32 R5, RZ, RZ, UR6 ;  /* 0x00000006ff057e24 */ /* 0x000fe2000f8e00ff */
[----:B------:R-:W0:Y:S01]  /*1370*/  LDC R97, c[0x0][0x600] ;  /* 0x00018000ff617b82 */ /* 0x000e220000000800 */
[----:B------:R-:W-:Y:S01]  /*1380*/  LOP3.LUT R88, R88, R0, RZ, 0xfc, !PT ;  /* 0x0000000058587212 */ /* 0x000fe200078efcff */
[----:B------:R-:W-:Y:S01]  /*1390*/  IMAD.MOV.U32 R0, RZ, RZ, -0x1 ;  /* 0xffffffffff007424 */ /* 0x000fe200078e00ff */
[----:B------:R-:W-:Y:S01]  /*13a0*/  USHF.R.S32.HI UR43, URZ, 0x6, UR5 ;  /* 0x000000063f2b7899 */ /* 0x000fe20008011405 */
[----:B------:R-:W-:Y:S01]  /*13b0*/  LOP3.LUT R94, R95, 0x3, RZ, 0xc0, !PT ;  /* 0x000000035f5e7812 */ /* 0x000fe200078ec0ff */
[----:B------:R-:W-:Y:S01]  /*13c0*/  IMAD R4, R7, -0x40, R4 ;  /* 0xffffffc007047824 */ /* 0x000fe200078e0204 */
[C---:B------:R-:W-:Y:S01]  /*13d0*/  LOP3.LUT R96, R95.reuse, 0x80, RZ, 0xc0, !PT ;  /* 0x000000805f607812 */ /* 0x040fe200078ec0ff */
[----:B------:R-:W-:Y:S01]  /*13e0*/  UISETP.LT.AND UP0, UPT, UR43, 0x1, UPT ;  /* 0x000000012b00788c */ /* 0x000fe2000bf01270 */
[-C--:B---3--:R-:W-:Y:S01]  /*13f0*/  SHF.L.U32 R0, R0, R93.reuse, RZ ;  /* 0x0000005d00007219 */ /* 0x088fe200000006ff */
[----:B------:R-:W-:Y:S01]  /*1400*/  ULDC UR4, c[0x0][0x284] ;  /* 0x0000a10000047ab9 */ /* 0x000fe20000000800 */
[----:B------:R-:W-:Y:S01]  /*1410*/  IMAD R94, R94, -0x2, R5 ;  /* 0xfffffffe5e5e7824 */ /* 0x000fe200078e0205 */
[----:B------:R-:W-:Y:S01]  /*1420*/  USEL UR44, UR43, 0x1, UP0 ;  /* 0x000000012b2c7887 */ /* 0x000fe20008000000 */
[----:B------:R-:W-:Y:S01]  /*1430*/  SHF.L.U32 R93, R6, R93, RZ ;  /* 0x0000005d065d7219 */ /* 0x000fe200000006ff */
[----:B------:R-:W-:Y:S01]  /*1440*/  IMAD.SHL.U32 R95, R95, 0x2, RZ ;  /* 0x000000025f5f7824 */ /* 0x000fe200078e00ff */
[----:B------:R-:W-:Y:S01]  /*1450*/  LOP3.LUT R102, R18, 0x1, RZ, 0xfc, !PT ;  /* 0x0000000112667812 */ /* 0x000fe200078efcff */
[----:B------:R-:W-:Y:S01]  /*1460*/  VIADD R99, R4, UR4 ;  /* 0x0000000404637c36 */ /* 0x000fe20008000000 */
[C---:B----4-:R-:W-:Y:S01]  /*1470*/  SHF.L.U64.HI R92, R8.reuse, 0x3, R9 ;  /* 0x00000003085c7819 */ /* 0x050fe20000010209 */
[----:B--2---:R-:W-:Y:S01]  /*1480*/  IMAD.SHL.U32 R91, R8, 0x8, RZ ;  /* 0x00000008085b7824 */ /* 0x004fe200078e00ff */
[----:B------:R-:W-:Y:S01]  /*1490*/  SHF.R.U32.HI R96, RZ, 0x7, R96 ;  /* 0x00000007ff607819 */ /* 0x000fe20000011660 */
[----:B------:R-:W-:Y:S01]  /*14a0*/  IMAD.MOV.U32 R89, RZ, RZ, RZ ;  /* 0x000000ffff597224 */ /* 0x000fe200078e00ff */
[----:B------:R-:W-:Y:S01]  /*14b0*/  LOP3.LUT R98, RZ, R0, RZ, 0x33, !PT ;  /* 0x00000000ff627212 */ /* 0x000fe200078e33ff */
[----:B------:R-:W-:Y:S01]  /*14c0*/  UIADD3 UR44, UR43, -UR44, URZ ;  /* 0x8000002c2b2c7290 */ /* 0x000fe2000fffe03f */
[----:B------:R-:W-:Y:S01]  /*14d0*/  UMOV UR40, URZ ;  /* 0x0000003f00287c82 */ /* 0x000fe20008000000 */
[----:B0-----:R-:W-:Y:S01]  /*14e0*/  VIADD R97, R97, 0xffffffff ;  /* 0xffffffff61617836 */ /* 0x001fe20000000000 */
[----:B------:R-:W-:-:S09]  /*14f0*/  UMOV UR41, URZ ;  /* 0x0000003f00297c82 */ /* 0x000fd20008000000 */
.L_x_164:
[----:B0-----:R-:W0:Y:S01]  /*1500*/  SHFL.IDX PT, R0, R96, RZ, 0x1f ;  /* 0x00001fff60007589 */ /* 0x001e2200000e0000 */
[----:B-1----:R-:W1:Y:S01]  /*1510*/  S2UR UR7, SR_CgaCtaId ;  /* 0x00000000000779c3 */ /* 0x002e620000008800 */
[----:B------:R-:W-:Y:S01]  /*1520*/  UMOV UR6, 0x400 ;  /* 0x0000040000067882 */ /* 0x000fe20000000000 */
[----:B0-----:R-:W-:Y:S01]  /*1530*/  R2UR UR4, R0 ;  /* 0x00000000000472ca */ /* 0x001fe200000e0000 */
[----:B-1----:R-:W-:-:S12]  /*1540*/  ULEA UR6, UR7, UR6, 0x18 ;  /* 0x0000000607067291 */ /* 0x002fd8000f8ec03f */
[----:B------:R-:W-:-:S04]  /*1550*/  ULEA.HI UR5, UR4, UR4, URZ, 0x1 ;  /* 0x0000000404057291 */ /* 0x000fc8000f8f083f */
[----:B------:R-:W-:-:S04]  /*1560*/  ULOP3.LUT UR5, UR5, 0x7fffe, URZ, 0xc0, !UPT ;  /* 0x0007fffe05057892 */ /* 0x000fc8000f8ec03f */
[----:B------:R-:W-:-:S03]  /*1570*/  UIADD3 UR5, UR4, -UR5, URZ ;  /* 0x8000000504057290 */ /* 0x000fc6000fffe03f */
[----:B------:R-:W-:Y:S01]  /*1580*/  ULDC UR4, c[0x0][0x28c] ;  /* 0x0000a30000047ab9 */ /* 0x000fe20000000800 */
[----:B------:R-:W-:Y:S01]  /*1590*/  ULEA UR5, UR5, UR6, 0xd ;  /* 0x0000000605057291 */ /* 0x000fe2000f8e683f */
[----:B------:R-:W-:-:S03]  /*15a0*/  ISETP.LT.AND P0, PT, RZ, UR4, PT ;  /* 0x00000004ff007c0c */ /* 0x000fc6000bf01270 */
[----:B------:R-:W-:-:S04]  /*15b0*/  UIADD3 UR5, UR5, 0x180, URZ ;  /* 0x0000018005057890 */ /* 0x000fc8000fffe03f */
[----:B------:R-:W-:-:S04]  /*15c0*/  USHF.R.U32.HI UR5, URZ, 0x4, UR5 ;  /* 0x000000043f057899 */ /* 0x000fc80008011605 */
[----:B------:R-:W-:-:S04]  /*15d0*/  ULOP3.LUT UR5, UR5, 0x3fff, URZ, 0xc0, !UPT ;  /* 0x00003fff05057892 */ /* 0x000fc8000f8ec03f */
[----:B------:R-:W-:Y:S01]  /*15e0*/  ULOP3.LUT UR45, UR5, 0x10000, URZ, 0xfc, !UPT ;  /* 0x00010000052d7892 */ /* 0x000fe2000f8efc3f */
[----:B--2345:R-:W-:Y:S11]  /*15f0*/  @P0 BRA `(.L_x_17) ;  /* 0x0000000000400947 */ /* 0x03cff60003800000 */
[----:B------:R-:W-:Y:S01]  /*1600*/  MOV R0, 0x0 ;  /* 0x0000000000007802 */ /* 0x000fe20000000f00 */
[----:B------:R-:W-:Y:S01]  /*1610*/  ULDC.64 UR4, c[0x4][0x68] ;  /* 0x01001a0000047ab9 */ /* 0x000fe20000000a00 */
[----:B------:R-:W-:Y:S01]  /*1620*/  ULDC.64 UR6, c[0x4][0x8] ;  /* 0x0100020000067ab9 */ /* 0x000fe20000000a00 */
[----:B------:R-:W-:Y:S01]  /*1630*/  IMAD.U32 R4, RZ, RZ, UR4 ;  /* 0x00000004ff047e24 */ /* 0x000fe2000f8e00ff */
[----:B------:R0:W1:Y:S01]  /*1640*/  LDC.64 R14, c[0x4][R0] ;  /* 0x01000000000e7b82 */ /* 0x0000620000000a00 */
[----:B------:R-:W-:Y:S01]  /*1650*/  IMAD.U32 R5, RZ, RZ, UR5 ;  /* 0x00000005ff057e24 */ /* 0x000fe2000f8e00ff */
[----:B------:R-:W-:Y:S01]  /*1660*/  ULDC.64 UR4, c[0x4][0x70] ;  /* 0x01001c0000047ab9 */ /* 0x000fe20000000a00 */
[----:B------:R-:W-:Y:S02]  /*1670*/  IMAD.U32 R10, RZ, RZ, UR6 ;  /* 0x00000006ff0a7e24 */ /* 0x000fe4000f8e00ff */
[----:B------:R-:W-:Y:S02]  /*1680*/  IMAD.U32 R6, RZ, RZ, UR4 ;  /* 0x00000004ff067e24 */ /* 0x000fe4000f8e00ff */
[----:B------:R-:W-:-:S02]  /*1690*/  IMAD.U32 R7, RZ, RZ, UR5 ;  /* 0x00000005ff077e24 */ /* 0x000fc4000f8e00ff */
[----:B------:R-:W-:Y:S02]  /*16a0*/  IMAD.U32 R11, RZ, RZ, UR7 ;  /* 0x00000007ff0b7e24 */ /* 0x000fe4000f8e00ff */
[----:B------:R-:W-:Y:S02]  /*16b0*/  IMAD.MOV.U32 R8, RZ, RZ, 0x1e1 ;  /* 0x000001e1ff087424 */ /* 0x000fe400078e00ff */
[----:B------:R-:W-:Y:S02]  /*16c0*/  IMAD.MOV.U32 R12, RZ, RZ, 0x1 ;  /* 0x00000001ff0c7424 */ /* 0x000fe400078e00ff */
[----:B0-----:R-:W-:-:S07]  /*16d0*/  IMAD.MOV.U32 R13, RZ, RZ, RZ ;  /* 0x000000ffff0d7224 */ /* 0x001fce00078e00ff */
[----:B------:R-:W-:-:S07]  /*16e0*/  LEPC R20, `(.L_x_17) ;  /* 0x000000001014794e */ /* 0x000fce0000000000 */
[----:B-1---5:R-:W-:Y:S05]  /*16f0*/  CALL.ABS.NOINC R14 ;  /* 0x000000000e007343 */ /* 0x022fea0003c00000 */
.L_x_17:
[----:B------:R-:W-:-:S13]  /*1700*/  ISETP.NE.AND P0, PT, R102, 0x3, PT ;  /* 0x000000036600780c */ /* 0x000fda0003f05270 */
[----:B------:R-:W-:Y:S05]  /*1710*/  @!P0 BRA `(.L_x_18) ;  /* 0x0000000000048947 */ /* 0x000fea0003800000 */
[----:B------:R-:W-:Y:S01]  /*1720*/  BPT.TRAP 0x1 ;  /* 0x000000040000795c */ /* 0x000fe20000300000 */
.L_x_18:
[----:B------:R-:W0:Y:S01]  /*1730*/  S2UR UR5, SR_CgaCtaId ;  /* 0x00000000000579c3 */ /* 0x000e220000008800 */
[----:B------:R-:W-:Y:S01]  /*1740*/  UMOV UR4, 0x400 ;  /* 0x0000040000047882 */ /* 0x000fe20000000000 */
[----:B------:R-:W-:Y:S02]  /*1750*/  IMAD.U32 R0, RZ, RZ, UR40 ;  /* 0x00000028ff007e24 */ /* 0x000fe4000f8e00ff */
[----:B------:R-:W-:-:S03]  /*1760*/  IMAD.U32 R3, RZ, RZ, UR41 ;  /* 0x00000029ff037e24 */ /* 0x000fc6000f8e00ff */
[----:B------:R-:W-:Y:S01]  /*1770*/  SHF.L.U32 R0, R0, 0x1f, RZ ;  /* 0x0000001f00007819 */ /* 0x000fe200000006ff */
[----:B0-----:R-:W-:-:S06]  /*1780*/  ULEA UR4, UR5, UR4, 0x18 ;  /* 0x0000000405047291 */ /* 0x001fcc000f8ec03f */
[----:B------:R-:W-:-:S04]  /*1790*/  IMAD.U32 R6, RZ, RZ, UR4 ;  /* 0x00000004ff067e24 */ /* 0x000fc8000f8e00ff */
[----:B------:R-:W-:-:S04]  /*17a0*/  IMAD R3, R3, 0x8, R6 ;  /* 0x0000000803037824 */ /* 0x000fc800078e0206 */
[----:B------:R0:W1:Y:S01]  /*17b0*/  SYNCS.PHASECHK.TRANS64.TRYWAIT P1, [R3+URZ], R0 ;  /* 0x00000000030075a7 */ /* 0x000062000802017f */
[----:B------:R-:W-:Y:S05]  /*17c0*/  @!P0 BRA `(.L_x_19) ;  /* 0x0000000000048947 */ /* 0x000fea0003800000 */
[----:B------:R-:W-:Y:S01]  /*17d0*/  BPT.TRAP 0x1 ;  /* 0x000000040000795c */ /* 0x000fe20000300000 */
.L_x_19:
[----:B------:R-:W-:-:S05]  /*17e0*/  IMAD.U32 R4, RZ, RZ, UR44 ;  /* 0x0000002cff047e24 */ /* 0x000fca000f8e00ff */
[----:B------:R-:W-:Y:S01]  /*17f0*/  ISETP.GE.AND P2, PT, R4, 0x1, PT ;  /* 0x000000010400780c */ /* 0x000fe20003f46270 */
[----:B-1----:R-:W-:-:S12]  /*1800*/  @P1 BRA `(.L_x_20) ;  /* 0x0000000000081947 */ /* 0x002fd80003800000 */
[----:B------:R-:W1:Y:S02]  /*1810*/  SYNCS.PHASECHK.TRANS64.TRYWAIT P1, [R3+URZ], R0 ;  /* 0x00000000030075a7 */ /* 0x000e64000802017f */
[----:B-1----:R-:W-:Y:S05]  /*1820*/  @!P1 BRA `(.L_x_21) ;  /* 0x0000006800809947 */ /* 0x002fea0003800000 */
.L_x_20:
[----:B------:R-:W-:Y:S05]  /*1830*/  WARPSYNC.ALL ;  /* 0x0000000000007948 */ /* 0x000fea0003800000 */
[----:B------:R-:W-:Y:S01]  /*1840*/  R2UR UR4, R6 ;  /* 0x00000000060472ca */ /* 0x000fe200000e0000 */
[----:B------:R-:W-:Y:S01]  /*1850*/  ULEA UR5, UR41, UR45, 0xa ;  /* 0x0000002d29057291 */ /* 0x000fe2000f8e503f */
[----:B------:R-:W-:Y:S01]  /*1860*/  WARPGROUP.ARRIVE ;  /* 0x00000000000079c5 */ /* 0x000fe20000000000 */
[----:B------:R-:W-:Y:S01]  /*1870*/  UMOV UR9, 0x40000040 ;  /* 0x4000004000097882 */ /* 0x000fe20000000000 */
[----:B------:R-:W-:-:S04]  /*1880*/  UMOV UR11, 0x40000040 ;  /* 0x40000040000b7882 */ /* 0x000fc80000000000 */
[----:B------:R-:W-:-:S05]  /*1890*/  UMOV UR8, UR5 ;  /* 0x0000000500087c82 */ /* 0x000fca0008000000 */
[----:B------:R-:W-:-:S04]  /*18a0*/  UIADD3 UR4, UR4, 0x1c180, URZ ;  /* 0x0001c18004047890 */ /* 0x000fc8000fffe03f */
[----:B------:R-:W-:-:S04]  /*18b0*/  USHF.R.U32.HI UR4, URZ, 0x4, UR4 ;  /* 0x000000043f047899 */ /* 0x000fc80008011604 */
[----:B------:R-:W-:-:S04]  /*18c0*/  ULOP3.LUT UR4, UR4, 0x3fff, URZ, 0xc0, !UPT ;  /* 0x00003fff04047892 */ /* 0x000fc8000f8ec03f */
[----:B------:R-:W-:-:S04]  /*18d0*/  ULOP3.LUT UR4, UR4, 0x2000000, URZ, 0xfc, !UPT ;  /* 0x0200000004047892 */ /* 0x000fc8000f8efc3f */
[----:B------:R-:W-:-:S07]  /*18e0*/  ULEA UR6, UR41, UR4, 0xa ;  /* 0x0000000429067291 */ /* 0x000fce000f8e503f */
[----:B------:R-:W-:Y:S02]  /*18f0*/  UMOV UR10, UR6 ;  /* 0x00000006000a7c82 */ /* 0x000fe40008000000 */
[----:B------:R-:W-:Y:S01]  /*1900*/  HGMMA.64x128x16.F32 R24, gdesc[UR8].tnspB, RZ, !UPT, gsb0 ;  /* 0x41e00000081879f0 */ /* 0x000fe2000c0008ff */
[----:B------:R-:W-:Y:S02]  /*1910*/  UIADD3 UR8, UR5, 0x2, URZ ;  /* 0x0000000205087890 */ /* 0x000fe4000fffe03f */
[----:B------:R-:W-:Y:S01]  /*1920*/  UIADD3 UR10, UR6, 0x80, URZ ;  /* 0x00000080060a7890 */ /* 0x000fe2000fffe03f */
[----:B------:R-:W-:Y:S01]  /*1930*/  UMOV UR9, 0x40000040 ;  /* 0x4000004000097882 */ /* 0x000fe20000000000 */
[----:B------:R-:W-:Y:S01]  /*1940*/  UMOV UR11, 0x40000040 ;  /* 0x40000040000b7882 */ /* 0x000fe20000000000 */
[----:B------:R-:W-:Y:S02]  /*1950*/  WARPGROUP.DEPBAR.LE gsb0, 0x0 ;  /* 0x00008000000079c5 */ /* 0x000fe40000010000 */
[----:B------:R-:W-:-:S06]  /*1960*/  WARPGROUP.ARRIVE ;  /* 0x00000000000079c5 */ /* 0x000fcc0000000000 */
[----:B------:R-:W-:Y:S01]  /*1970*/  HGMMA.64x128x16.F32 R24, gdesc[UR8].tnspB, R24, gsb0 ;  /* 0x41e00000081879f0 */ /* 0x000fe20008000818 */
        /* <DEDUP_REMOVED lines=13> */
[----:B------:R-:W-:Y:S03]  /*1a50*/  HGMMA.64x128x16.F32 R24, gdesc[UR8].tnspB, R24, gsb0 ;  /* 0x41e00000081879f0 */ /* 0x000fe60008000818 */
[----:B------:R-:W-:Y:S02]  /*1a60*/  WARPGROUP.DEPBAR.LE gsb0, 0x0 ;  /* 0x00008000000079c5 */ /* 0x000fe40000010000 */
[----:B------:R-:W-:Y:S05]  /*1a70*/  @!P2 BRA `(.L_x_22) ;  /* 0x000000040028a947 */ /* 0x000fea0003800000 */
[----:B------:R-:W-:Y:S01]  /*1a80*/  UIADD3 UR5, UR41, 0x1, URZ ;  /* 0x0000000129057890 */ /* 0x000fe2000fffe03f */
[----:B01----:R-:W-:Y:S02]  /*1a90*/  IMAD.U32 R0, RZ, RZ, UR44 ;  /* 0x0000002cff007e24 */ /* 0x003fe4000f8e00ff */
[----:B------:R-:W-:Y:S01]  /*1aa0*/  IMAD.U32 R3, RZ, RZ, UR41 ;  /* 0x00000029ff037e24 */ /* 0x000fe2000f8e00ff */
[----:B------:R-:W-:-:S04]  /*1ab0*/  UISETP.NE.AND UP0, UPT, UR5, 0x7, UPT ;  /* 0x000000070500788c */ /* 0x000fc8000bf05270 */
[----:B------:R-:W-:Y:S02]  /*1ac0*/  USEL UR6, URZ, 0x1, UP0 ;  /* 0x000000013f067887 */ /* 0x000fe40008000000 */
[----:B------:R-:W-:Y:S02]  /*1ad0*/  USEL UR5, UR5, URZ, UP0 ;  /* 0x0000003f05057287 */ /* 0x000fe40008000000 */
[----:B------:R-:W-:-:S06]  /*1ae0*/  ULOP3.LUT UR6, UR40, UR6, URZ, 0x3c, !UPT ;  /* 0x0000000628067292 */ /* 0x000fcc000f8e3c3f */
[----:B------:R-:W-:-:S07]  /*1af0*/  IMAD.U32 R7, RZ, RZ, UR6 ;  /* 0x00000006ff077e24 */ /* 0x000fce000f8e00ff */
.L_x_29:
[----:B------:R-:W-:Y:S05]  /*1b00*/  @!P0 BRA `(.L_x_23) ;  /* 0x0000000000048947 */ /* 0x000fea0003800000 */
[----:B------:R-:W-:Y:S01]  /*1b10*/  BPT.TRAP 0x1 ;  /* 0x000000040000795c */ /* 0x000fe20000300000 */
.L_x_23:
[----:B------:R-:W0:Y:S01]  /*1b20*/  S2UR UR7, SR_CgaCtaId ;  /* 0x00000000000779c3 */ /* 0x000e220000008800 */
[----:B------:R-:W-:Y:S01]  /*1b30*/  UMOV UR6, 0x400 ;  /* 0x0000040000067882 */ /* 0x000fe20000000000 */
[----:B------:R-:W-:Y:S01]  /*1b40*/  IMAD.U32 R5, RZ, RZ, UR5 ;  /* 0x00000005ff057e24 */ /* 0x000fe2000f8e00ff */
[----:B------:R-:W-:Y:S01]  /*1b50*/  SHF.L.U32 R4, R7, 0x1f, RZ ;  /* 0x0000001f07047819 */ /* 0x000fe200000006ff */
[----:B0-----:R-:W-:-:S06]  /*1b60*/  ULEA UR6, UR7, UR6, 0x18 ;  /* 0x0000000607067291 */ /* 0x001fcc000f8ec03f */
[----:B------:R-:W-:-:S04]  /*1b70*/  IMAD.U32 R6, RZ, RZ, UR6 ;  /* 0x00000006ff067e24 */ /* 0x000fc8000f8e00ff */
[----:B------:R-:W-:-:S04]  /*1b80*/  IMAD R5, R5, 0x8, R6 ;  /* 0x0000000805057824 */ /* 0x000fc800078e0206 */
[----:B------:R0:W1:Y:S01]  /*1b90*/  SYNCS.PHASECHK.TRANS64.TRYWAIT P1, [R5+URZ], R4 ;  /* 0x00000004050075a7 */ /* 0x000062000802017f */
[----:B------:R-:W-:Y:S05]  /*1ba0*/  @!P0 BRA `(.L_x_24) ;  /* 0x0000000000048947 */ /* 0x000fea0003800000 */
[----:B------:R-:W-:Y:S01]  /*1bb0*/  BPT.TRAP 0x1 ;  /* 0x000000040000795c */ /* 0x000fe20000300000 */
.L_x_24:
[----:B-1----:R-:W-:Y:S05]  /*1bc0*/  @P1 BRA `(.L_x_25) ;  /* 0x0000000000081947 */ /* 0x002fea0003800000 */
[----:B------:R-:W1:Y:S02]  /*1bd0*/  SYNCS.PHASECHK.TRANS64.TRYWAIT P1, [R5+URZ], R4 ;  /* 0x00000004050075a7 */ /* 0x000e64000802017f */
[----:B-1----:R-:W-:Y:S05]  /*1be0*/  @!P1 BRA `(.L_x_26) ;  /* 0x0000006400a49947 */ /* 0x002fea0003800000 */
.L_x_25:
[----:B------:R-:W-:Y:S01]  /*1bf0*/  ULEA UR6, UR5, UR45, 0xa ;  /* 0x0000002d05067291 */ /* 0x000fe2000f8e503f */
[----:B------:R-:W-:Y:S01]  /*1c00*/  WARPGROUP.ARRIVE ;  /* 0x00000000000079c5 */ /* 0x000fe20000000000 */
[----:B------:R-:W-:Y:S01]  /*1c10*/  ULEA UR7, UR5, UR4, 0xa ;  /* 0x0000000405077291 */ /* 0x000fe2000f8e503f */
[----:B------:R-:W-:Y:S01]  /*1c20*/  UMOV UR9, 0x40000040 ;  /* 0x4000004000097882 */ /* 0x000fe20000000000 */
[----:B------:R-:W-:-:S03]  /*1c30*/  UMOV UR11, 0x40000040 ;  /* 0x40000040000b7882 */ /* 0x000fc60000000000 */
[----:B------:R-:W-:Y:S02]  /*1c40*/  UMOV UR8, UR6 ;  /* 0x0000000600087c82 */ /* 0x000fe40008000000 */
[----:B------:R-:W-:Y:S02]  /*1c50*/  UMOV UR10, UR7 ;  /* 0x00000007000a7c82 */ /* 0x000fe40008000000 */
[----:B------:R-:W-:Y:S01]  /*1c60*/  HGMMA.64x128x16.F32 R24, gdesc[UR8].tnspB, R24, gsb0 ;  /* 0x41e00000081879f0 */ /* 0x000fe20008000818 */
[----:B------:R-:W-:Y:S02]  /*1c70*/  UIADD3 UR8, UR6, 0x2, URZ ;  /* 0x0000000206087890 */ /* 0x000fe4000fffe03f */
[----:B------:R-:W-:Y:S01]  /*1c80*/  UIADD3 UR10, UR7, 0x80, URZ ;  /* 0x00000080070a7890 */ /* 0x000fe2000fffe03f */
[----:B------:R-:W-:Y:S01]  /*1c90*/  UMOV UR9, 0x40000040 ;  /* 0x4000004000097882 */ /* 0x000fe20000000000 */
[----:B------:R-:W-:Y:S01]  /*1ca0*/  UMOV UR11, 0x40000040 ;  /* 0x40000040000b7882 */ /* 0x000fe20000000000 */
[----:B------:R-:W-:-:S02]  /*1cb0*/  WARPGROUP.DEPBAR.LE gsb0, 0x0 ;  /* 0x00008000000079c5 */ /* 0x000fc40000010000 */
        /* <DEDUP_REMOVED lines=18> */
[----:B------:R-:W-:Y:S01]  /*1de0*/  BPT.TRAP 0x1 ;  /* 0x000000040000795c */ /* 0x000fe20000300000 */
.L_x_27:
[----:B------:R-:W-:-:S13]  /*1df0*/  ISETP.NE.AND P1, PT, R22, RZ, PT ;  /* 0x000000ff1600720c */ /* 0x000fda0003f25270 */
[----:B01----:R-:W-:-:S04]  /*1e00*/  @P1 IMAD R4, R3, 0x8, R6 ;  /* 0x0000000803041824 */ /* 0x003fc800078e0206 */
[----:B------:R-:W-:-:S05]  /*1e10*/  @P1 VIADD R4, R4, 0x38 ;  /* 0x0000003804041836 */ /* 0x000fca0000000000 */
[----:B------:R-:W-:-:S04]  /*1e20*/  @P1 PRMT R4, R19, 0x654, R4 ;  /* 0x0000065413041816 */ /* 0x000fc80000000004 */
[----:B------:R0:W-:Y:S01]  /*1e30*/  @P1 SYNCS.ARRIVE.TRANS64.RED.A1T0 RZ, [R4+URZ], RZ ;  /* 0x000000ff04ff19a7 */ /* 0x0001e2000810043f */
[----:B------:R-:W-:-:S13]  /*1e40*/  ISETP.GT.U32.AND P1, PT, R18, 0x1, PT ;  /* 0x000000011200780c */ /* 0x000fda0003f24070 */
[----:B0-----:R-:W-:Y:S05]  /*1e50*/  @P1 BRA `(.L_x_28) ;  /* 0x0000000000041947 */ /* 0x001fea0003800000 */
[----:B------:R-:W-:Y:S01]  /*1e60*/  BPT.TRAP 0x1 ;  /* 0x000000040000795c */ /* 0x000fe20000300000 */
.L_x_28:
[----:B------:R-:W-:Y:S01]  /*1e70*/  UIADD3 UR5, UR5, 0x1, URZ ;  /* 0x0000000105057890 */ /* 0x000fe2000fffe03f */
[C---:B------:R-:W-:Y:S01]  /*1e80*/  ISETP.GT.AND P2, PT, R0.reuse, 0x1, PT ;  /* 0x000000010000780c */ /* 0x040fe20003f44270 */
[----:B------:R-:W-:Y:S02]  /*1e90*/  VIADD R3, R3, 0x1 ;  /* 0x0000000103037836 */ /* 0x000fe40000000000 */
[----:B------:R-:W-:Y:S01]  /*1ea0*/  UISETP.NE.AND UP0, UPT, UR5, 0x7, UPT ;  /* 0x000000070500788c */ /* 0x000fe2000bf05270 */
[----:B------:R-:W-:Y:S02]  /*1eb0*/  VIADD R0, R0, 0xffffffff ;  /* 0xffffffff00007836 */ /* 0x000fe40000000000 */
[C---:B------:R-:W-:Y:S01]  /*1ec0*/  ISETP.NE.AND P1, PT, R3.reuse, 0x7, PT ;  /* 0x000000070300780c */ /* 0x040fe20003f25270 */
[----:B------:R-:W-:Y:S02]  /*1ed0*/  USEL UR6, URZ, 0x1, UP0 ;  /* 0x000000013f067887 */ /* 0x000fe40008000000 */
[----:B------:R-:W-:Y:S01]  /*1ee0*/  USEL UR5, UR5, URZ, UP0 ;  /* 0x0000003f05057287 */ /* 0x000fe20008000000 */
[----:B------:R-:W-:-:S03]  /*1ef0*/  SEL R3, R3, RZ, P1 ;  /* 0x000000ff03037207 */ /* 0x000fc60000800000 */
[----:B------:R-:W-:Y:S01]  /*1f00*/  LOP3.LUT R7, R7, UR6, RZ, 0x3c, !PT ;  /* 0x0000000607077c12 */ /* 0x000fe2000f8e3cff */
[----:B------:R-:W-:Y:S07]  /*1f10*/  @P2 BRA `(.L_x_29) ;  /* 0xfffffff800f82947 */ /* 0x000fee000383ffff */
.L_x_22:
[----:B01----:R-:W0:Y:S02]  /*1f20*/  LDC R0, c[0x0][0x28c] ;  /* 0x0000a300ff007b82 */ /* 0x003e240000000800 */
[----:B0-----:R-:W-:-:S13]  /*1f30*/  ISETP.GE.AND P1, PT, R0, 0x1, PT ;  /* 0x000000010000780c */ /* 0x001fda0003f26270 */
[----:B------:R-:W-:Y:S05]  /*1f40*/  @!P1 BRA `(.L_x_30) ;  /* 0x0000000000509947 */ /* 0x000fea0003800000 */
[----:B------:R-:W-:Y:S05]  /*1f50*/  @!P0 BRA `(.L_x_31) ;  /* 0x0000000000048947 */ /* 0x000fea0003800000 */
[----:B------:R-:W-:Y:S01]  /*1f60*/  BPT.TRAP 0x1 ;  /* 0x000000040000795c */ /* 0x000fe20000300000 */
.L_x_31:
[----:B------:R-:W-:Y:S01]  /*1f70*/  ISETP.NE.AND P0, PT, R22, RZ, PT ;  /* 0x000000ff1600720c */ /* 0x000fe20003f05270 */
[----:B------:R-:W-:Y:S01]  /*1f80*/  BSSY B0, `(.L_x_32) ;  /* 0x000000e000007945 */ /* 0x000fe20003800000 */
[----:B------:R-:W-:-:S11]  /*1f90*/  ISETP.GT.U32.AND P1, PT, R18, 0x1, PT ;  /* 0x000000011200780c */ /* 0x000fd60003f24070 */
[----:B------:R-:W-:Y:S05]  /*1fa0*/  @!P0 BRA `(.L_x_33) ;  /* 0x00000000002c8947 */ /* 0x000fea0003800000 */
[----:B------:R-:W-:-:S04]  /*1fb0*/  UIADD3 UR6, UR44, UR41, URZ ;  /* 0x000000292c067290 */ /* 0x000fc8000fffe03f */
[----:B------:R-:W-:-:S04]  /*1fc0*/  UIMAD.WIDE.U32 UR4, UR6, 0x24924925, URZ ;  /* 0x24924925060478a5 */ /* 0x000fc8000f8e003f */
[----:B------:R-:W-:-:S04]  /*1fd0*/  UIADD3 UR4, UR6, -UR5, URZ ;  /* 0x8000000506047290 */ /* 0x000fc8000fffe03f */
[----:B------:R-:W-:-:S04]  /*1fe0*/  ULEA.HI UR4, UR4, UR5, URZ, 0x1f ;  /* 0x0000000504047291 */ /* 0x000fc8000f8ff83f */
[----:B------:R-:W-:-:S04]  /*1ff0*/  USHF.R.U32.HI UR4, URZ, 0x2, UR4 ;  /* 0x000000023f047899 */ /* 0x000fc80008011604 */
[----:B------:R-:W-:-:S06]  /*2000*/  UIMAD UR4, UR4, -0x7, UR6 ;  /* 0xfffffff9040478a4 */ /* 0x000fcc000f8e0206 */
[----:B------:R-:W-:-:S04]  /*2010*/  IMAD.U32 R3, RZ, RZ, UR4 ;  /* 0x00000004ff037e24 */ /* 0x000fc8000f8e00ff */
[----:B------:R-:W-:-:S04]  /*2020*/  IMAD R0, R3, 0x8, R6 ;  /* 0x0000000803007824 */ /* 0x000fc800078e0206 */
[----:B------:R-:W-:-:S05]  /*2030*/  VIADD R0, R0, 0x38 ;  /* 0x0000003800007836 */ /* 0x000fca0000000000 */
[----:B------:R-:W-:-:S04]  /*2040*/  PRMT R0, R19, 0x654, R0 ;  /* 0x0000065413007816 */ /* 0x000fc80000000000 */
[----:B------:R0:W-:Y:S03]  /*2050*/  SYNCS.ARRIVE.TRANS64.RED.A1T0 RZ, [R0+URZ], RZ ;  /* 0x000000ff00ff79a7 */ /* 0x0001e6000810043f */
.L_x_33:
[----:B------:R-:W-:Y:S05]  /*2060*/  BSYNC B0 ;  /* 0x0000000000007941 */ /* 0x000fea0003800000 */
.L_x_32:
[----:B------:R-:W-:Y:S05]  /*2070*/  @P1 BRA `(.L_x_30) ;  /* 0x0000000000041947 */ /* 0x000fea0003800000 */
[----:B------:R-:W-:Y:S01]  /*2080*/  BPT.TRAP 0x1 ;  /* 0x000000040000795c */ /* 0x000fe20000300000 */
.L_x_30:
[----:B------:R-:W-:Y:S01]  /*2090*/  UISETP.GE.U32.AND UP1, UPT, UR43, 0x7, UPT ;  /* 0x000000072b00788c */ /* 0x000fe2000bf26070 */
[----:B------:R-:W-:Y:S01]  /*20a0*/  IMAD.SHL.U32 R100, R100, 0x80, RZ ;  /* 0x0000008064647824 */ /* 0x000fe200078e00ff */
[----:B------:R-:W-:Y:S01]  /*20b0*/  UIADD3 UR41, UR43, UR41, URZ ;  /* 0x000000292b297290 */ /* 0x000fe2000fffe03f */
[----:B------:R-:W-:Y:S01]  /*20c0*/  SHF.R.S32.HI R11, RZ, 0x1f, R101 ;  /* 0x0000001fff0b7819 */ /* 0x000fe20000011465 */
[----:B------:R-:W-:Y:S01]  /*20d0*/  ULDC UR10, c[0x0][0x288] ;  /* 0x0000a200000a7ab9 */ /* 0x000fe20000000800 */
[----:B------:R-:W-:Y:S01]  /*20e0*/  IMAD.SHL.U32 R6, R103, 0x80, RZ ;  /* 0x0000008067067824 */ /* 0x000fe200078e00ff */
[C---:B------:R-:W-:Y:S01]  /*20f0*/  LOP3.LUT R8, R100.reuse, 0x6, R95, 0xf8, !PT ;  /* 0x0000000664087812 */ /* 0x040fe200078ef85f */
[----:B------:R-:W-:Y:S01]  /*2100*/  UISETP.GT.U32.AND UP0, UPT, UR41, 0x6, UPT ;  /* 0x000000062900788c */ /* 0x000fe2000bf04070 */
[----:B------:R-:W-:Y:S01]  /*2110*/  ISETP.GE.AND P0, PT, R100, UR10, PT ;  /* 0x0000000a64007c0c */ /* 0x000fe2000bf06270 */
[----:B------:R-:W-:Y:S01]  /*2120*/  ULDC.64 UR6, c[0x0][0x5d0] ;  /* 0x0001740000067ab9 */ /* 0x000fe20000000a00 */
[----:B------:R-:W-:Y:S01]  /*2130*/  ULDC UR11, c[0x0][0x284] ;  /* 0x0000a100000b7ab9 */ /* 0x000fe20000000800 */
[----:B------:R-:W-:Y:S01]  /*2140*/  @UP1 UIMAD.WIDE.U32 UR4, UR41, 0x24924925, URZ ;  /* 0x24924925290418a5 */ /* 0x000fe2000f8e003f */
[----:B------:R-:W-:Y:S01]  /*2150*/  SHF.R.S32.HI R9, RZ, 0x1f, R8 ;  /* 0x0000001fff097819 */ /* 0x000fe20000011408 */
[----:B0-----:R-:W-:Y:S01]  /*2160*/  IMAD R0, R11, UR6, RZ ;  /* 0x000000060b007c24 */ /* 0x001fe2000f8e02ff */
[----:B------:R-:W-:Y:S01]  /*2170*/  UISETP.LT.U32.AND UP0, UPT, UR43, 0x7, UP0 ;  /* 0x000000072b00788c */ /* 0x000fe20008701070 */
[----:B------:R-:W-:Y:S01]  /*2180*/  ISETP.GE.OR P0, PT, R6, UR11, P0 ;  /* 0x0000000b06007c0c */ /* 0x000fe20008706670 */
[----:B------:R-:W-:Y:S01]  /*2190*/  @UP1 UIADD3 UR4, UR41, -UR5, URZ ;  /* 0x8000000529041290 */ /* 0x000fe2000fffe03f */
[C---:B------:R-:W-:Y:S01]  /*21a0*/  IMAD R3, R101.reuse, UR7, R0 ;  /* 0x0000000765037c24 */ /* 0x040fe2000f8e0200 */
[----:B------:R-:W-:Y:S01]  /*21b0*/  ULDC.64 UR8, c[0x0][0x5c8] ;  /* 0x0001720000087ab9 */ /* 0x000fe20000000a00 */
[----:B------:R-:W-:Y:S01]  /*21c0*/  IMAD.WIDE.U32 R4, R101, UR6, R8 ;  /* 0x0000000665047c25 */ /* 0x000fe2000f8e0008 */
[----:B------:R-:W-:-:S02]  /*21d0*/  USEL UR6, URZ, 0x1, !UP0 ;  /* 0x000000013f067887 */ /* 0x000fc4000c000000 */
[----:B------:R-:W-:Y:S01]  /*21e0*/  @UP1 ULEA.HI UR4, UR4, UR5, URZ, 0x1f ;  /* 0x0000000504041291 */ /* 0x000fe2000f8ff83f */
[----:B------:R-:W-:Y:S01]  /*21f0*/  IMAD.WIDE R104, R103, 0x80, R88 ;  /* 0x0000008067687825 */ /* 0x000fe200078e0258 */
[----:B------:R-:W-:Y:S02]  /*2200*/  ULOP3.LUT UR40, UR40, UR6, URZ, 0x3c, !UPT ;  /* 0x0000000628287292 */ /* 0x000fe4000f8e3c3f */
[----:B------:R-:W-:Y:S01]  /*2210*/  @UP1 USHF.R.U32.HI UR4, URZ, 0x2, UR4 ;  /* 0x000000023f041899 */ /* 0x000fe20008011604 */
[----:B------:R-:W-:Y:S02]  /*2220*/  IMAD.IADD R5, R5, 0x1, R3 ;  /* 0x0000000105057824 */ /* 0x000fe400078e0203 */
[----:B------:R-:W-:Y:S01]  /*2230*/  IMAD R3, R105, UR8, RZ ;  /* 0x0000000869037c24 */ /* 0x000fe2000f8e02ff */
[----:B------:R-:W-:Y:S01]  /*2240*/  @UP1 ULOP3.LUT UR40, UR40, 0x1, UR4, 0x78, !UPT ;  /* 0x0000000128281892 */ /* 0x000fe2000f8e7804 */
[----:B------:R-:W-:-:S04]  /*2250*/  IMAD.WIDE.U32 R106, R104, UR8, R4 ;  /* 0x00000008686a7c25 */ /* 0x000fc8000f8e0004 */
[----:B------:R-:W-:Y:S02]  /*2260*/  IMAD R7, R104, UR9, R3 ;  /* 0x0000000968077c24 */ /* 0x000fe4000f8e0203 */
[----:B------:R-:W-:Y:S01]  /*2270*/  IMAD.MOV.U32 R0, RZ, RZ, -0x1 ;  /* 0xffffffffff007424 */ /* 0x000fe200078e00ff */
[----:B------:R-:W-:Y:S06]  /*2280*/  @P0 BRA `(.L_x_34) ;  /* 0x00000040001c0947 */ /* 0x000fec0003800000 */
[----:B-----5:R-:W-:Y:S01]  /*2290*/  FSETP.NEU.AND P0, PT, R90, RZ, PT ;  /* 0x000000ff5a00720b */ /* 0x020fe20003f0d000 */
[----:B------:R-:W-:Y:S01]  /*22a0*/  IMAD.IADD R4, R94, 0x1, -R100 ;  /* 0x000000015e047824 */ /* 0x000fe200078e0a64 */
[----:B------:R-:W-:Y:S01]  /*22b0*/  BSSY B0, `(.L_x_34) ;  /* 0x0000404000007945 */ /* 0x000fe20003800000 */
[----:B------:R-:W-:Y:S02]  /*22c0*/  IMAD.IADD R3, R99, 0x1, -R6 ;  /* 0x0000000163037824 */ /* 0x000fe400078e0a06 */
[----:B------:R-:W-:Y:S01]  /*22d0*/  IMAD.IADD R103, R107, 0x1, R7 ;  /* 0x000000016b677824 */ /* 0x000fe200078e0207 */
[----:B------:R-:W-:-:S04]  /*22e0*/  ISETP.GT.AND P2, PT, R4, RZ, PT ;  /* 0x000000ff0400720c */ /* 0x000fc80003f44270 */
[----:B------:R-:W-:-:S03]  /*22f0*/  ISETP.GT.AND P1, PT, R3, RZ, P2 ;  /* 0x000000ff0300720c */ /* 0x000fc60001724270 */
[----:B------:R-:W-:Y:S10]  /*2300*/  @!P0 BRA `(.L_x_35) ;  /* 0x0000002c00288947 */ /* 0x000ff40003800000 */
[----:B------:R-:W0:Y:S01]  /*2310*/  LDC.64 R110, c[0x0][0x5b8] ;  /* 0x00016e00ff6e7b82 */ /* 0x000e220000000a00 */
[----:B------:R-:W-:-:S07]  /*2320*/  ULDC.64 UR4, c[0x0][0x5c0] ;  /* 0x0001700000047ab9 */ /* 0x000fce0000000a00 */
[----:B------:R-:W1:Y:S08]  /*2330*/  LDC.64 R112, c[0x0][0x5b0] ;  /* 0x00016c00ff707b82 */ /* 0x000e700000000a00 */
[----:B------:R-:W2:Y:S01]  /*2340*/  LDC.64 R114, c[0x0][0x5a8] ;  /* 0x00016a00ff727b82 */ /* 0x000ea20000000a00 */
[-C--:B0-----:R-:W-:Y:S02]  /*2350*/  IMAD R6, R11, R110.reuse, RZ ;  /* 0x0000006e0b067224 */ /* 0x081fe400078e02ff */
[----:B------:R-:W-:-:S04]  /*2360*/  IMAD.WIDE.U32 R108, R101, R110, R8 ;  /* 0x0000006e656c7225 */ /* 0x000fc800078e0008 */
[----:B------:R-:W-:Y:S02]  /*2370*/  IMAD R107, R101, R111, R6 ;  /* 0x0000006f656b7224 */ /* 0x000fe400078e0206 */
[-C--:B-1----:R-:W-:Y:S02]  /*2380*/  IMAD R5, R105, R112.reuse, RZ ;  /* 0x0000007069057224 */ /* 0x082fe400078e02ff */
[----:B------:R-:W-:Y:S02]  /*2390*/  IMAD.IADD R13, R109, 0x1, R107 ;  /* 0x000000016d0d7824 */ /* 0x000fe400078e026b */
[----:B------:R-:W-:Y:S02]  /*23a0*/  IMAD.MOV.U32 R12, RZ, RZ, R108 ;  /* 0x000000ffff0c7224 */ /* 0x000fe400078e006c */
[C---:B------:R-:W-:Y:S02]  /*23b0*/  IMAD R111, R104.reuse, R113, R5 ;  /* 0x00000071686f7224 */ /* 0x040fe400078e0205 */
[----:B------:R-:W-:-:S04]  /*23c0*/  IMAD.WIDE.U32 R6, R104, R112, R12 ;  /* 0x0000007068067225 */ /* 0x000fc800078e000c */
[----:B------:R-:W-:Y:S01]  /*23d0*/  IMAD.IADD R5, R7, 0x1, R111 ;  /* 0x0000000107057824 */ /* 0x000fe200078e026f */
[----:B--2---:R-:W-:-:S04]  /*23e0*/  LEA R14, P0, R6, R114, 0x1 ;  /* 0x00000072060e7211 */ /* 0x004fc800078008ff */
[----:B------:R-:W-:-:S05]  /*23f0*/  LEA.HI.X R15, R6, R115, R5, 0x1, P0 ;  /* 0x00000073060f7211 */ /* 0x000fca00000f0c05 */
[----:B------:R0:W2:Y:S01]  /*2400*/  @P1 LDG.E.LTC128B.U16 R5, desc[UR38][R14.64] ;  /* 0x000000260e051981 */ /* 0x0000a2000c1e1520 */
[----:B------:R-:W-:Y:S01]  /*2410*/  LEA R10, P0, R106, UR4, 0x1 ;  /* 0x000000046a0a7c11 */ /* 0x000fe2000f8008ff */
[----:B------:R-:W-:Y:S01]  /*2420*/  IMAD.WIDE.U32 R6, R104, R112, R8 ;  /* 0x0000007068067225 */ /* 0x000fe200078e0008 */
[----:B------:R-:W-:Y:S03]  /*2430*/  BSSY B1, `(.L_x_36) ;  /* 0x0000012000017945 */ /* 0x000fe60003800000 */
[----:B------:R-:W-:Y:S02]  /*2440*/  IMAD.IADD R7, R111, 0x1, R7 ;  /* 0x000000016f077824 */ /* 0x000fe400078e0207 */
[----:B------:R-:W-:Y:S01]  /*2450*/  IMAD.WIDE.U32 R20, R101, R110, R6 ;  /* 0x0000006e65147225 */ /* 0x000fe200078e0006 */
[----:B0-----:R-:W-:-:S03]  /*2460*/  SHF.L.U64.HI R15, R112, 0x3, R113 ;  /* 0x00000003700f7819 */ /* 0x001fc60000010271 */
[----:B------:R-:W-:Y:S01]  /*2470*/  IMAD.IADD R7, R107, 0x1, R21 ;  /* 0x000000016b077824 */ /* 0x000fe200078e0215 */
[----:B------:R-:W-:Y:S01]  /*2480*/  LEA R6, P4, R20, R114, 0x1 ;  /* 0x0000007214067211 */ /* 0x000fe200078808ff */
[----:B------:R-:W-:-:S03]  /*2490*/  IMAD.SHL.U32 R14, R112, 0x8, RZ ;  /* 0x00000008700e7824 */ /* 0x000fc600078e00ff */
[----:B------:R-:W-:Y:S01]  /*24a0*/  LEA.HI.X R7, R20, R115, R7, 0x1, P4 ;  /* 0x0000007314077211 */ /* 0x000fe200020f0c07 */
[----:B--2---:R-:W-:-:S05]  /*24b0*/  HADD2.F32 R11, -RZ, R5.H0_H0 ;  /* 0x20000005ff0b7230 */ /* 0x004fca0000004100 */
[----:B------:R-:W-:-:S04]  /*24c0*/  FMUL R11, R11, R90 ;  /* 0x0000005a0b0b7220 */ /* 0x000fc80000400000 */
[----:B------:R-:W-:Y:S01]  /*24d0*/  FFMA R24, R24, R23, R11 ;  /* 0x0000001718187223 */ /* 0x000fe2000000000b */
[----:B------:R-:W-:Y:S02]  /*24e0*/  LEA.HI.X R11, R106, UR5, R103, 0x1, P0 ;  /* 0x000000056a0b7c11 */ /* 0x000fe400080f0c67 */
[----:B------:R-:W-:Y:S02]  /*24f0*/  ISETP.GT.AND P0, PT, R4, 0x1, PT ;  /* 0x000000010400780c */ /* 0x000fe40003f04270 */
[----:B------:R-:W-:Y:S02]  /*2500*/  F2FP.F16.F32.PACK_AB R24, RZ, R24 ;  /* 0x00000018ff18723e */ /* 0x000fe400000000ff */
[----:B------:R-:W-:-:S03]  /*2510*/  ISETP.GT.AND P3, PT, R3, RZ, P0 ;  /* 0x000000ff0300720c */ /* 0x000fc60000764270 */
[----:B------:R0:W-:Y:S10]  /*2520*/  @P1 STG.E.U16 desc[UR38][R10.64], R24 ;  /* 0x000000180a001986 */ /* 0x0001f4000c101526 */
[----:B------:R-:W-:Y:S05]  /*2530*/  @!P3 BRA `(.L_x_37) ;  /* 0x000000000004b947 */ /* 0x000fea0003800000 */
[----:B------:R1:W5:Y:S02]  /*2540*/  LDG.E.LTC128B.U16 R5, desc[UR38][R6.64+0x2] ;  /* 0x0000022606057981 */ /* 0x000364000c1e1520 */
.L_x_37:
[----:B------:R-:W-:Y:S05]  /*2550*/  BSYNC B1 ;  /* 0x0000000000017941 */ /* 0x000fea0003800000 */
.L_x_36:
[----:B-----5:R-:W-:Y:S01]  /*2560*/  HADD2.F32 R103, -RZ, R5.H0_H0 ;  /* 0x20000005ff677230 */ /* 0x020fe20000004100 */
[----:B------:R-:W-:Y:S01]  /*2570*/  ISETP.GT.AND P2, PT, R3, 0x8, P2 ;  /* 0x000000080300780c */ /* 0x000fe20001744270 */
[----:B------:R-:W-:Y:S01]  /*2580*/  IMAD.WIDE.U32 R20, R104, R112, R14 ;  /* 0x0000007068147225 */ /* 0x000fe200078e000e */
[----:B0-----:R-:W-:-:S03]  /*2590*/  PRMT R24, R5, 0x7610, R24 ;  /* 0x0000761005187816 */ /* 0x001fc60000000018 */
[----:B------:R-:W-:Y:S01]  /*25a0*/  FMUL R12, R103, R90 ;  /* 0x0000005a670c7220 */ /* 0x000fe20000400000 */
[----:B------:R-:W-:Y:S01]  /*25b0*/  IMAD.IADD R111, R111, 0x1, R21 ;  /* 0x000000016f6f7824 */ /* 0x000fe200078e0215 */
[----:B------:R-:W-:Y:S02]  /*25c0*/  IADD3 R108, P1, R108, R20, RZ ;  /* 0x000000146c6c7210 */ /* 0x000fe40007f3e0ff */
[----:B------:R-:W-:-:S03]  /*25d0*/  FFMA R12, R25, R23, R12 ;  /* 0x00000017190c7223 */ /* 0x000fc6000000000c */
[----:B------:R-:W-:Y:S01]  /*25e0*/  IMAD.X R13, R111, 0x1, R13, P1 ;  /* 0x000000016f0d7824 */ /* 0x000fe200008e060d */
[C---:B------:R-:W-:Y:S02]  /*25f0*/  LEA R14, P1, R108.reuse, R114, 0x1 ;  /* 0x000000726c0e7211 */ /* 0x040fe400078208ff */
[----:B------:R-:W-:Y:S02]  /*2600*/  F2FP.F16.F32.PACK_AB R12, RZ, R12 ;  /* 0x0000000cff0c723e */ /* 0x000fe400000000ff */
[----:B------:R-:W-:Y:S02]  /*2610*/  LEA.HI.X R15, R108, R115, R13, 0x1, P1 ;  /* 0x000000736c0f7211 */ /* 0x000fe400008f0c0d */
[----:B------:R-:W-:-:S05]  /*2620*/  PRMT R21, R12, 0x7610, R21 ;  /* 0x000076100c157816 */ /* 0x000fca0000000015 */
[----:B------:R0:W-:Y:S04]  /*2630*/  @P3 STG.E.U16 desc[UR38][R10.64+0x2], R21 ;  /* 0x000002150a003986 */ /* 0x0001e8000c101526 */
[----:B------:R-:W2:Y:S01]  /*2640*/  @P2 LDG.E.LTC128B.U16 R24, desc[UR38][R14.64] ;  /* 0x000000260e182981 */ /* 0x000ea2000c1e1520 */
[----:B------:R-:W-:Y:S01]  /*2650*/  IADD3 R20, P1, R8, R20, RZ ;  /* 0x0000001408147210 */ /* 0x000fe20007f3e0ff */
[----:B------:R-:W-:Y:S01]  /*2660*/  BSSY B1, `(.L_x_38) ;  /* 0x0000011000017945 */ /* 0x000fe20003800000 */
[----:B------:R-:W-:Y:S02]  /*2670*/  SHF.L.U64.HI R13, R91, 0x1, R92 ;  /* 0x000000015b0d7819 */ /* 0x000fe4000001025c */
[----:B------:R-:W-:Y:S01]  /*2680*/  ISETP.GT.AND P0, PT, R3, 0x8, P0 ;  /* 0x000000080300780c */ /* 0x000fe20000704270 */
[----:B0-----:R-:W-:Y:S01]  /*2690*/  IMAD.X R21, R9, 0x1, R111, P1 ;  /* 0x0000000109157824 */ /* 0x001fe200008e066f */
[----:B------:R-:W-:Y:S01]  /*26a0*/  LEA R12, P1, R91, R10, 0x1 ;  /* 0x0000000a5b0c7211 */ /* 0x000fe200078208ff */
[----:B------:R-:W-:-:S04]  /*26b0*/  IMAD.WIDE.U32 R20, R101, R110, R20 ;  /* 0x0000006e65147225 */ /* 0x000fc800078e0014 */
[----:B------:R-:W-:Y:S01]  /*26c0*/  IMAD.X R13, R13, 0x1, R11, P1 ;  /* 0x000000010d0d7824 */ /* 0x000fe200008e060b */
[----:B------:R-:W-:Y:S01]  /*26d0*/  LEA R8, P3, R20, R114, 0x1 ;  /* 0x0000007214087211 */ /* 0x000fe200078608ff */
[----:B------:R-:W-:-:S05]  /*26e0*/  IMAD.IADD R9, R107, 0x1, R21 ;  /* 0x000000016b097824 */ /* 0x000fca00078e0215 */
[----:B------:R-:W-:Y:S01]  /*26f0*/  LEA.HI.X R9, R20, R115, R9, 0x1, P3 ;  /* 0x0000007314097211 */ /* 0x000fe200018f0c09 */
[----:B--2---:R-:W-:-:S05]  /*2700*/  HADD2.F32 R5, -RZ, R24.H0_H0 ;  /* 0x20000018ff057230 */ /* 0x004fca0000004100 */
[----:B------:R-:W-:-:S04]  /*2710*/  FMUL R5, R5, R90 ;  /* 0x0000005a05057220 */ /* 0x000fc80000400000 */
[----:B------:R-:W-:-:S05]  /*2720*/  FFMA R5, R26, R23, R5 ;  /* 0x000000171a057223 */ /* 0x000fca0000000005 */
[----:B------:R-:W-:-:S05]  /*2730*/  F2FP.F16.F32.PACK_AB R5, RZ, R5 ;  /* 0x00000005ff05723e */ /* 0x000fca00000000ff */
[----:B------:R0:W-:Y:S01]  /*2740*/  @P2 STG.E.U16 desc[UR38][R12.64], R5 ;  /* 0x000000050c002986 */ /* 0x0001e2000c101526 */
[----:B------:R-:W-:Y:S05]  /*2750*/  @!P0 BRA `(.L_x_39) ;  /* 0x0000000000048947 */ /* 0x000fea0003800000 */
[----:B------:R2:W5:Y:S02]  /*2760*/  LDG.E.LTC128B.U16 R24, desc[UR38][R8.64+0x2] ;  /* 0x0000022608187981 */ /* 0x000564000c1e1520 */
.L_x_39:
[----:B------:R-:W-:Y:S05]  /*2770*/  BSYNC B1 ;  /* 0x0000000000017941 */ /* 0x000fea0003800000 */
.L_x_38:
[----:B0----5:R-:W-:Y:S01]  /*2780*/  HADD2.F32 R5, -RZ, R24.H0_H0 ;  /* 0x20000018ff057230 */ /* 0x021fe20000004100 */
[----:B------:R-:W-:Y:S01]  /*2790*/  ISETP.GT.AND P1, PT, R4, 0x8, PT ;  /* 0x000000080400780c */ /* 0x000fe20003f24270 */
[----:B------:R-:W-:Y:S03]  /*27a0*/  BSSY B1, `(.L_x_40) ;  /* 0x0000008000017945 */ /* 0x000fe60003800000 */
[----:B------:R-:W-:Y:S01]  /*27b0*/  FMUL R14, R5, R90 ;  /* 0x0000005a050e7220 */ /* 0x000fe20000400000 */
[----:B------:R-:W-:-:S03]  /*27c0*/  ISETP.GT.AND P2, PT, R3, RZ, P1 ;  /* 0x000000ff0300720c */ /* 0x000fc60000f44270 */
[----:B------:R-:W-:-:S05]  /*27d0*/  FFMA R14, R27, R23, R14 ;  /* 0x000000171b0e7223 */ /* 0x000fca000000000e */
[----:B------:R-:W-:-:S05]  /*27e0*/  F2FP.F16.F32.PACK_AB R14, RZ, R14 ;  /* 0x0000000eff0e723e */ /* 0x000fca00000000ff */
[----:B------:R0:W-:Y:S01]  /*27f0*/  @P0 STG.E.U16 desc[UR38][R12.64+0x2], R14 ;  /* 0x0000020e0c000986 */ /* 0x0001e2000c101526 */
[----:B------:R-:W-:Y:S05]  /*2800*/  @!P2 BRA `(.L_x_41) ;  /* 0x000000000004a947 */ /* 0x000fea0003800000 */
[----:B------:R3:W5:Y:S02]  /*2810*/  LDG.E.LTC128B.U16 R24, desc[UR38][R6.64+0x10] ;  /* 0x0000102606187981 */ /* 0x000764000c1e1520 */
.L_x_41:
[----:B------:R-:W-:Y:S05]  /*2820*/  BSYNC B1 ;  /* 0x0000000000017941 */ /* 0x000fea0003800000 */
.L_x_40:
[----:B-----5:R-:W-:Y:S01]  /*2830*/  HADD2.F32 R5, -RZ, R24.H0_H0 ;  /* 0x20000018ff057230 */ /* 0x020fe20000004100 */
        /* <DEDUP_REMOVED lines=9> */
.L_x_43:
[----:B------:R-:W-:Y:S05]  /*28d0*/  BSYNC B1 ;  /* 0x0000000000017941 */ /* 0x000fea0003800000 */
.L_x_42:
[----:B----45:R-:W-:Y:S01]  /*28e0*/  HADD2.F32 R5, -RZ, R24.H0_H0 ;  /* 0x20000018ff057230 */ /* 0x030fe20000004100 */
[----:B------:R-:W-:Y:S01]  /*28f0*/  ISETP.GT.AND P1, PT, R3, 0x8, P1 ;  /* 0x000000080300780c */ /* 0x000fe20000f24270 */
[----:B------:R-:W-:Y:S03]  /*2900*/  BSSY B1, `(.L_x_44) ;  /* 0x0000007000017945 */ /* 0x000fe60003800000 */
[----:B0-----:R-:W-:-:S04]  /*2910*/  FMUL R14, R5, R90 ;  /* 0x0000005a050e7220 */ /* 0x001fc80000400000 */
[----:B------:R-:W-:-:S05]  /*2920*/  FFMA R14, R29, R23, R14 ;  /* 0x000000171d0e7223 */ /* 0x000fca000000000e */
[----:B------:R-:W-:-:S05]  /*2930*/  F2FP.F16.F32.PACK_AB R14, RZ, R14 ;  /* 0x0000000eff0e723e */ /* 0x000fca00000000ff */
[----:B------:R0:W-:Y:S01]  /*2940*/  @P3 STG.E.U16 desc[UR38][R10.64+0x12], R14 ;  /* 0x0000120e0a003986 */ /* 0x0001e2000c101526 */
[----:B------:R-:W-:Y:S05]  /*2950*/  @!P1 BRA `(.L_x_45) ;  /* 0x0000000000049947 */ /* 0x000fea0003800000 */
[----:B------:R4:W5:Y:S02]  /*2960*/  LDG.E.LTC128B.U16 R24, desc[UR38][R8.64+0x10] ;  /* 0x0000102608187981 */ /* 0x000964000c1e1520 */
.L_x_45:
[----:B------:R-:W-:Y:S05]  /*2970*/  BSYNC B1 ;  /* 0x0000000000017941 */ /* 0x000fea0003800000 */
.L_x_44:
[----:B-----5:R-:W-:Y:S01]  /*2980*/  HADD2.F32 R5, -RZ, R24.H0_H0 ;  /* 0x20000018ff057230 */ /* 0x020fe20000004100 */
[----:B------:R-:W-:Y:S01]  /*2990*/  ISETP.GT.AND P0, PT, R3, 0x8, P0 ;  /* 0x000000080300780c */ /* 0x000fe20000704270 */
[----:B------:R-:W-:Y:S03]  /*29a0*/  BSSY B1, `(.L_x_46) ;  /* 0x0000007000017945 */ /* 0x000fe60003800000 */
[----:B------:R-:W-:-:S04]  /*29b0*/  FMUL R5, R5, R90 ;  /* 0x0000005a05057220 */ /* 0x000fc80000400000 */
[----:B------:R-:W-:-:S05]  /*29c0*/  FFMA R5, R30, R23, R5 ;  /* 0x000000171e057223 */ /* 0x000fca0000000005 */
[----:B------:R-:W-:-:S05]  /*29d0*/  F2FP.F16.F32.PACK_AB R5, RZ, R5 ;  /* 0x00000005ff05723e */ /* 0x000fca00000000ff */
[----:B------:R0:W-:Y:S01]  /*29e0*/  @P1 STG.E.U16 desc[UR38][R12.64+0x10], R5 ;  /* 0x000010050c001986 */ /* 0x0001e2000c101526 */
[----:B------:R-:W-:Y:S05]  /*29f0*/  @!P0 BRA `(.L_x_47) ;  /* 0x0000000000048947 */ /* 0x000fea0003800000 */
[----:B------:R0:W5:Y:S02]  /*2a00*/  LDG.E.LTC128B.U16 R24, desc[UR38][R8.64+0x12] ;  /* 0x0000122608187981 */ /* 0x000164000c1e1520 */
.L_x_47:
[----:B------:R-:W-:Y:S05]  /*2a10*/  BSYNC B1 ;  /* 0x0000000000017941 */ /* 0x000fea0003800000 */
.L_x_46:
        /* <DEDUP_REMOVED lines=10> */
.L_x_49:
[----:B------:R-:W-:Y:S05]  /*2ac0*/  BSYNC B1 ;  /* 0x0000000000017941 */ /* 0x000fea0003800000 */
.L_x_48:
        /* <DEDUP_REMOVED lines=10> */
.L_x_51:
[----:B------:R-:W-:Y:S05]  /*2b70*/  BSYNC B1 ;  /* 0x0000000000017941 */ /* 0x000fea0003800000 */
.L_x_50:
[----:B0----5:R-:W-:Y:S01]  /*2b80*/  HADD2.F32 R5, -RZ, R24.H0_H0 ;  /* 0x20000018ff057230 */ /* 0x021fe20000004100 */
        /* <DEDUP_REMOVED lines=8> */
.L_x_53:
[----:B------:R-:W-:Y:S05]  /*2c10*/  BSYNC B1 ;  /* 0x0000000000017941 */ /* 0x000fea0003800000 */
.L_x_52:
        /* <DEDUP_REMOVED lines=9> */
.L_x_55:
[----:B------:R-:W-:Y:S05]  /*2cb0*/  BSYNC B1 ;  /* 0x0000000000017941 */ /* 0x000fea0003800000 */
.L_x_54:
        /* <DEDUP_REMOVED lines=10> */
.L_x_57:
[----:B------:R-:W-:Y:S05]  /*2d60*/  BSYNC B1 ;  /* 0x0000000000017941 */ /* 0x000fea0003800000 */
.L_x_56:
        /* <DEDUP_REMOVED lines=10> */
.L_x_59:
[----:B------:R-:W-:Y:S05]  /*2e10*/  BSYNC B1 ;  /* 0x0000000000017941 */ /* 0x000fea0003800000 */
.L_x_58:
        /* <DEDUP_REMOVED lines=9> */
.L_x_61:
[----:B------:R-:W-:Y:S05]  /*2eb0*/  BSYNC B1 ;  /* 0x0000000000017941 */ /* 0x000fea0003800000 */
.L_x_60:
        /* <DEDUP_REMOVED lines=9> */
.L_x_63:
[----:B------:R-:W-:Y:S05]  /*2f50*/  BSYNC B1 ;  /* 0x0000000000017941 */ /* 0x000fea0003800000 */
.L_x_62:
        /* <DEDUP_REMOVED lines=10> */
.L_x_65:
[----:B------:R-:W-:Y:S05]  /*3000*/  BSYNC B1 ;  /* 0x0000000000017941 */ /* 0x000fea0003800000 */
.L_x_64:
        /* <DEDUP_REMOVED lines=10> */
.L_x_67:
[----:B------:R-:W-:Y:S05]  /*30b0*/  BSYNC B1 ;  /* 0x0000000000017941 */ /* 0x000fea0003800000 */
.L_x_66:
        /* <DEDUP_REMOVED lines=9> */
.L_x_69:
[----:B------:R-:W-:Y:S05]  /*3150*/  BSYNC B1 ;  /* 0x0000000000017941 */ /* 0x000fea0003800000 */
.L_x_68:
        /* <DEDUP_REMOVED lines=9> */
.L_x_71:
[----:B------:R-:W-:Y:S05]  /*31f0*/  BSYNC B1 ;  /* 0x0000000000017941 */ /* 0x000fea0003800000 */
.L_x_70:
        /* <DEDUP_REMOVED lines=10> */
.L_x_73:
[----:B------:R-:W-:Y:S05]  /*32a0*/  BSYNC B1 ;  /* 0x0000000000017941 */ /* 0x000fea0003800000 */
.L_x_72:
        /* <DEDUP_REMOVED lines=10> */
.L_x_75:
[----:B------:R-:W-:Y:S05]  /*3350*/  BSYNC B1 ;  /* 0x0000000000017941 */ /* 0x000fea0003800000 */
.L_x_74:
        /* <DEDUP_REMOVED lines=9> */
.L_x_77:
[----:B------:R-:W-:Y:S05]  /*33f0*/  BSYNC B1 ;  /* 0x0000000000017941 */ /* 0x000fea0003800000 */
.L_x_76:
        /* <DEDUP_REMOVED lines=9> */
.L_x_79:
[----:B------:R-:W-:Y:S05]  /*3490*/  BSYNC B1 ;  /* 0x0000000000017941 */ /* 0x000fea0003800000 */
.L_x_78:
        /* <DEDUP_REMOVED lines=10> */
.L_x_81:
[----:B------:R-:W-:Y:S05]  /*3540*/  BSYNC B1 ;  /* 0x0000000000017941 */ /* 0x000fea0003800000 */
.L_x_80:
        /* <DEDUP_REMOVED lines=10> */
.L_x_83:
[----:B------:R-:W-:Y:S05]  /*35f0*/  BSYNC B1 ;  /* 0x0000000000017941 */ /* 0x000fea0003800000 */
.L_x_82:
        /* <DEDUP_REMOVED lines=9> */
.L_x_85:
[----:B------:R-:W-:Y:S05]  /*3690*/  BSYNC B1 ;  /* 0x0000000000017941 */ /* 0x000fea0003800000 */
.L_x_84:
        /* <DEDUP_REMOVED lines=9> */
.L_x_87:
[----:B------:R-:W-:Y:S05]  /*3730*/  BSYNC B1 ;  /* 0x0000000000017941 */ /* 0x000fea0003800000 */
.L_x_86:
        /* <DEDUP_REMOVED lines=10> */
.L_x_89:
[----:B------:R-:W-:Y:S05]  /*37e0*/  BSYNC B1 ;  /* 0x0000000000017941 */ /* 0x000fea0003800000 */
.L_x_88:
        /* <DEDUP_REMOVED lines=10> */
.L_x_91:
[----:B------:R-:W-:Y:S05]  /*3890*/  BSYNC B1 ;  /* 0x0000000000017941 */ /* 0x000fea0003800000 */
.L_x_90:
        /* <DEDUP_REMOVED lines=9> */
.L_x_93:
[----:B------:R-:W-:Y:S05]  /*3930*/  BSYNC B1 ;  /* 0x0000000000017941 */ /* 0x000fea0003800000 */
.L_x_92:
        /* <DEDUP_REMOVED lines=9> */
.L_x_95:
[----:B------:R-:W-:Y:S05]  /*39d0*/  BSYNC B1 ;  /* 0x0000000000017941 */ /* 0x000fea0003800000 */
.L_x_94:
        /* <DEDUP_REMOVED lines=10> */
.L_x_97:
[----:B------:R-:W-:Y:S05]  /*3a80*/  BSYNC B1 ;  /* 0x0000000000017941 */ /* 0x000fea0003800000 */
.L_x_96:
        /* <DEDUP_REMOVED lines=10> */
.L_x_99:
[----:B------:R-:W-:Y:S05]  /*3b30*/  BSYNC B1 ;  /* 0x0000000000017941 */ /* 0x000fea0003800000 */
.L_x_98:
        /* <DEDUP_REMOVED lines=9> */
.L_x_101:
[----:B------:R-:W-:Y:S05]  /*3bd0*/  BSYNC B1 ;  /* 0x0000000000017941 */ /* 0x000fea0003800000 */
.L_x_100:
        /* <DEDUP_REMOVED lines=9> */
.L_x_103:
[----:B------:R-:W-:Y:S05]  /*3c70*/  BSYNC B1 ;  /* 0x0000000000017941 */ /* 0x000fea0003800000 */
.L_x_102:
        /* <DEDUP_REMOVED lines=10> */
.L_x_105:
[----:B------:R-:W-:Y:S05]  /*3d20*/  BSYNC B1 ;  /* 0x0000000000017941 */ /* 0x000fea0003800000 */
.L_x_104:
        /* <DEDUP_REMOVED lines=10> */
.L_x_107:
[----:B------:R-:W-:Y:S05]  /*3dd0*/  BSYNC B1 ;  /* 0x0000000000017941 */ /* 0x000fea0003800000 */
.L_x_106:
        /* <DEDUP_REMOVED lines=9> */
.L_x_109:
[----:B------:R-:W-:Y:S05]  /*3e70*/  BSYNC B1 ;  /* 0x0000000000017941 */ /* 0x000fea0003800000 */
.L_x_108:
        /* <DEDUP_REMOVED lines=9> */
.L_x_111:
[----:B------:R-:W-:Y:S05]  /*3f10*/  BSYNC B1 ;  /* 0x0000000000017941 */ /* 0x000fea0003800000 */
.L_x_110:
        /* <DEDUP_REMOVED lines=10> */
.L_x_113:
[----:B------:R-:W-:Y:S05]  /*3fc0*/  BSYNC B1 ;  /* 0x0000000000017941 */ /* 0x000fea0003800000 */
.L_x_112:
        /* <DEDUP_REMOVED lines=10> */
.L_x_115:
[----:B------:R-:W-:Y:S05]  /*4070*/  BSYNC B1 ;  /* 0x0000000000017941 */ /* 0x000fea0003800000 */
.L_x_114:
        /* <DEDUP_REMOVED lines=9> */
.L_x_117:
[----:B------:R-:W-:Y:S05]  /*4110*/  BSYNC B1 ;  /* 0x0000000000017941 */ /* 0x000fea0003800000 */
.L_x_116:
        /* <DEDUP_REMOVED lines=9> */
.L_x_119:
[----:B------:R-:W-:Y:S05]  /*41b0*/  BSYNC B1 ;  /* 0x0000000000017941 */ /* 0x000fea0003800000 */
.L_x_118:
        /* <DEDUP_REMOVED lines=10> */
.L_x_121:
[----:B------:R-:W-:Y:S05]  /*4260*/  BSYNC B1 ;  /* 0x0000000000017941 */ /* 0x000fea0003800000 */
.L_x_120:
        /* <DEDUP_REMOVED lines=10> */
.L_x_123:
[----:B------:R-:W-:Y:S05]  /*4310*/  BSYNC B1 ;  /* 0x0000000000017941 */ /* 0x000fea0003800000 */
.L_x_122:
        /* <DEDUP_REMOVED lines=9> */
.L_x_125:
[----:B------:R-:W-:Y:S05]  /*43b0*/  BSYNC B1 ;  /* 0x0000000000017941 */ /* 0x000fea0003800000 */
.L_x_124:
        /* <DEDUP_REMOVED lines=9> */
.L_x_127:
[----:B------:R-:W-:Y:S05]  /*4450*/  BSYNC B1 ;  /* 0x0000000000017941 */ /* 0x000fea0003800000 */
.L_x_126:
        /* <DEDUP_REMOVED lines=10> */
.L_x_129:
[----:B------:R-:W-:Y:S05]  /*4500*/  BSYNC B1 ;  /* 0x0000000000017941 */ /* 0x000fea0003800000 */
.L_x_128:
        /* <DEDUP_REMOVED lines=10> */
.L_x_131:
[----:B------:R-:W-:Y:S05]  /*45b0*/  BSYNC B1 ;  /* 0x0000000000017941 */ /* 0x000fea0003800000 */
.L_x_130:
        /* <DEDUP_REMOVED lines=9> */
.L_x_133:
[----:B------:R-:W-:Y:S05]  /*4650*/  BSYNC B1 ;  /* 0x0000000000017941 */ /* 0x000fea0003800000 */
.L_x_132:
        /* <DEDUP_REMOVED lines=9> */
.L_x_135:
[----:B------:R-:W-:Y:S05]  /*46f0*/  BSYNC B1 ;  /* 0x0000000000017941 */ /* 0x000fea0003800000 */
.L_x_134:
        /* <DEDUP_REMOVED lines=10> */
.L_x_137:
[----:B------:R-:W-:Y:S05]  /*47a0*/  BSYNC B1 ;  /* 0x0000000000017941 */ /* 0x000fea0003800000 */
.L_x_136:
        /* <DEDUP_REMOVED lines=10> */
.L_x_139:
[----:B------:R-:W-:Y:S05]  /*4850*/  BSYNC B1 ;  /* 0x0000000000017941 */ /* 0x000fea0003800000 */
.L_x_138:
        /* <DEDUP_REMOVED lines=9> */
.L_x_141:
[----:B------:R-:W-:Y:S05]  /*48f0*/  BSYNC B1 ;  /* 0x0000000000017941 */ /* 0x000fea0003800000 */
.L_x_140:
        /* <DEDUP_REMOVED lines=9> */
.L_x_143:
[----:B------:R-:W-:Y:S05]  /*4990*/  BSYNC B1 ;  /* 0x0000000000017941 */ /* 0x000fea0003800000 */
.L_x_142:
        /* <DEDUP_REMOVED lines=10> */
.L_x_145:
[----:B------:R-:W-:Y:S05]  /*4a40*/  BSYNC B1 ;  /* 0x0000000000017941 */ /* 0x000fea0003800000 */
.L_x_144:
        /* <DEDUP_REMOVED lines=10> */
.L_x_147:
[----:B------:R-:W-:Y:S05]  /*4af0*/  BSYNC B1 ;  /* 0x0000000000017941 */ /* 0x000fea0003800000 */
.L_x_146:
        /* <DEDUP_REMOVED lines=9> */
.L_x_149:
[----:B------:R-:W-:Y:S05]  /*4b90*/  BSYNC B1 ;  /* 0x0000000000017941 */ /* 0x000fea0003800000 */
.L_x_148:
        /* <DEDUP_REMOVED lines=9> */
.L_x_151:
[----:B------:R-:W-:Y:S05]  /*4c30*/  BSYNC B1 ;  /* 0x0000000000017941 */ /* 0x000fea0003800000 */
.L_x_150:
        /* <DEDUP_REMOVED lines=10> */
.L_x_153:
[----:B------:R-:W-:Y:S05]  /*4ce0*/  BSYNC B1 ;  /* 0x0000000000017941 */ /* 0x000fea0003800000 */
.L_x_152:
[----:B-----5:R-:W-:Y:S01]  /*4cf0*/  HADD2.F32 R5, -RZ, R24.H0_H0 ;  /* 0x20000018ff057230 */ /* 0x020fe20000004100 */
[----:B------:R-:W-:Y:S01]  /*4d00*/  ISETP.GT.AND P0, PT, R4, 0x79, PT ;  /* 0x000000790400780c */ /* 0x000fe20003f04270 */
[----:B------:R-:W-:Y:S01]  /*4d10*/  @P2 IMAD.MOV.U32 R4, RZ, RZ, R10 ;  /* 0x000000ffff042224 */ /* 0x000fe200078e000a */
[----:B------:R-:W-:Y:S02]  /*4d20*/  BSSY B1, `(.L_x_154) ;  /* 0x000000a000017945 */ /* 0x000fe40003800000 */
[----:B------:R-:W-:Y:S01]  /*4d30*/  FMUL R5, R5, R90 ;  /* 0x0000005a05057220 */ /* 0x000fe20000400000 */
[----:B------:R-:W-:-:S03]  /*4d40*/  ISETP.GT.AND P3, PT, R3, RZ, P0 ;  /* 0x000000ff0300720c */ /* 0x000fc60000764270 */
[----:B------:R-:W-:-:S05]  /*4d50*/  FFMA R5, R84, R23, R5 ;  /* 0x0000001754057223 */ /* 0x000fca0000000005 */
[----:B------:R-:W-:-:S04]  /*4d60*/  F2FP.F16.F32.PACK_AB R5, RZ, R5 ;  /* 0x00000005ff05723e */ /* 0x000fc800000000ff */
[----:B0-----:R-:W-:Y:S01]  /*4d70*/  PRMT R14, R5, 0x7610, R14 ;  /* 0x00007610050e7816 */ /* 0x001fe2000000000e */
[----:B------:R-:W-:-:S05]  /*4d80*/  @P2 IMAD.MOV.U32 R5, RZ, RZ, R11 ;  /* 0x000000ffff052224 */ /* 0x000fca00078e000b */
[----:B------:R0:W-:Y:S01]  /*4d90*/  @P2 STG.E.U16 desc[UR38][R4.64+0xf0], R14 ;  /* 0x0000f00e04002986 */ /* 0x0001e2000c101526 */
[----:B------:R-:W-:Y:S05]  /*4da0*/  @!P3 BRA `(.L_x_155) ;  /* 0x000000000004b947 */ /* 0x000fea0003800000 */
[----:B------:R0:W5:Y:S02]  /*4db0*/  LDG.E.LTC128B.U16 R24, desc[UR38][R6.64+0xf2] ;  /* 0x0000f22606187981 */ /* 0x000164000c1e1520 */
.L_x_155:
[----:B------:R-:W-:Y:S05]  /*4dc0*/  BSYNC B1 ;  /* 0x0000000000017941 */ /* 0x000fea0003800000 */
.L_x_154:
        /* <DEDUP_REMOVED lines=9> */
.L_x_157:
[----:B------:R-:W-:Y:S05]  /*4e60*/  BSYNC B1 ;  /* 0x0000000000017941 */ /* 0x000fea0003800000 */
.L_x_156:
[----:B-----5:R-:W-:Y:S01]  /*4e70*/  HADD2.F32 R5, -RZ, R24.H0_H0 ;  /* 0x20000018ff057230 */ /* 0x020fe20000004100 */
[----:B------:R-:W-:Y:S01]  /*4e80*/  ISETP.GT.AND P0, PT, R3, 0x8, P0 ;  /* 0x000000080300780c */ /* 0x000fe20000704270 */
[----:B0-----:R-:W-:Y:S01]  /*4e90*/  @P1 IMAD.MOV.U32 R4, RZ, RZ, R12 ;  /* 0x000000ffff041224 */ /* 0x001fe200078e000c */
[----:B------:R-:W-:Y:S02]  /*4ea0*/  BSSY B1, `(.L_x_158) ;  /* 0x0000009000017945 */ /* 0x000fe40003800000 */
[----:B------:R-:W-:-:S04]  /*4eb0*/  FMUL R5, R5, R90 ;  /* 0x0000005a05057220 */ /* 0x000fc80000400000 */
[----:B------:R-:W-:-:S05]  /*4ec0*/  FFMA R5, R86, R23, R5 ;  /* 0x0000001756057223 */ /* 0x000fca0000000005 */
[----:B------:R-:W-:-:S04]  /*4ed0*/  F2FP.F16.F32.PACK_AB R5, RZ, R5 ;  /* 0x00000005ff05723e */ /* 0x000fc800000000ff */
[----:B-1-3--:R-:W-:Y:S01]  /*4ee0*/  PRMT R6, R5, 0x7610, R6 ;  /* 0x0000761005067816 */ /* 0x00afe20000000006 */
[----:B------:R-:W-:-:S05]  /*4ef0*/  @P1 IMAD.MOV.U32 R5, RZ, RZ, R13 ;  /* 0x000000ffff051224 */ /* 0x000fca00078e000d */
[----:B------:R0:W-:Y:S01]  /*4f00*/  @P1 STG.E.U16 desc[UR38][R4.64+0xf0], R6 ;  /* 0x0000f00604001986 */ /* 0x0001e2000c101526 */
[----:B------:R-:W-:Y:S05]  /*4f10*/  @!P0 BRA `(.L_x_159) ;  /* 0x0000000000048947 */ /* 0x000fea0003800000 */
[----:B------:R1:W5:Y:S02]  /*4f20*/  LDG.E.LTC128B.U16 R24, desc[UR38][R8.64+0xf2] ;  /* 0x0000f22608187981 */ /* 0x000364000c1e1520 */
.L_x_159:
[----:B------:R-:W-:Y:S05]  /*4f30*/  BSYNC B1 ;  /* 0x0000000000017941 */ /* 0x000fea0003800000 */
.L_x_158:
[----:B------:R-:W-:Y:S05]  /*4f40*/  @!P0 BRA `(.L_x_160) ;  /* 0x0000001000e88947 */ /* 0x000fea0003800000 */
[----:B-----5:R-:W-:-:S05]  /*4f50*/  HADD2.F32 R3, -RZ, R24.H0_H0 ;  /* 0x20000018ff037230 */ /* 0x020fca0000004100 */
[----:B0-----:R-:W-:-:S04]  /*4f60*/  FMUL R4, R3, R90 ;  /* 0x0000005a03047220 */ /* 0x001fc80000400000 */
[----:B------:R-:W-:-:S05]  /*4f70*/  FFMA R4, R87, R23, R4 ;  /* 0x0000001757047223 */ /* 0x000fca0000000004 */
[----:B------:R-:W-:-:S05]  /*4f80*/  F2FP.F16.F32.PACK_AB R4, RZ, R4 ;  /* 0x00000004ff04723e */ /* 0x000fca00000000ff */
[----:B------:R3:W-:Y:S01]  /*4f90*/  STG.E.U16 desc[UR38][R12.64+0xf2], R4 ;  /* 0x0000f2040c007986 */ /* 0x0007e2000c101526 */
[----:B------:R-:W-:Y:S05]  /*4fa0*/  BRA `(.L_x_160) ;  /* 0x0000001000d07947 */ /* 0x000fea0003800000 */
.L_x_35:
[----:B------:R-:W-:Y:S01]  /*4fb0*/  ISETP.GT.AND P3, PT, R4, 0x1, PT ;  /* 0x000000010400780c */ /* 0x000fe20003f64270 */
[----:B------:R-:W-:Y:S01]  /*4fc0*/  ULDC.64 UR4, c[0x0][0x5c0] ;  /* 0x0001700000047ab9 */ /* 0x000fe20000000a00 */
[-C--:B------:R-:W-:Y:S01]  /*4fd0*/  FMUL R24, R24, R23.reuse ;  /* 0x0000001718187220 */ /* 0x080fe20000400000 */
[----:B------:R-:W-:Y:S01]  /*4fe0*/  LEA R6, P4, R106, UR4, 0x1 ;  /* 0x000000046a067c11 */ /* 0x000fe2000f8808ff */
[-C--:B------:R-:W-:Y:S01]  /*4ff0*/  FMUL R25, R25, R23.reuse ;  /* 0x0000001719197220 */ /* 0x080fe20000400000 */
[----:B------:R-:W-:Y:S01]  /*5000*/  ISETP.GT.AND P0, PT, R3, RZ, P3 ;  /* 0x000000ff0300720c */ /* 0x000fe20001f04270 */
[-C--:B------:R-:W-:Y:S01]  /*5010*/  FMUL R26, R26, R23.reuse ;  /* 0x000000171a1a7220 */ /* 0x080fe20000400000 */
[----:B------:R-:W-:Y:S01]  /*5020*/  F2FP.F16.F32.PACK_AB R24, RZ, R24 ;  /* 0x00000018ff18723e */ /* 0x000fe200000000ff */
[-C--:B------:R-:W-:Y:S01]  /*5030*/  FMUL R27, R27, R23.reuse ;  /* 0x000000171b1b7220 */ /* 0x080fe20000400000 */
[----:B------:R-:W-:Y:S01]  /*5040*/  LEA.HI.X R7, R106, UR5, R103, 0x1, P4 ;  /* 0x000000056a077c11 */ /* 0x000fe2000a0f0c67 */
[----:B------:R-:W-:Y:S01]  /*5050*/  FMUL R28, R28, R23 ;  /* 0x000000171c1c7220 */ /* 0x000fe20000400000 */
[----:B------:R-:W-:Y:S01]  /*5060*/  F2FP.F16.F32.PACK_AB R25, RZ, R25 ;  /* 0x00000019ff19723e */ /* 0x000fe200000000ff */
[-C--:B------:R-:W-:Y:S01]  /*5070*/  FMUL R29, R29, R23.reuse ;  /* 0x000000171d1d7220 */ /* 0x080fe20000400000 */
[----:B------:R-:W-:Y:S01]  /*5080*/  ISETP.GT.AND P2, PT, R3, 0x8, P2 ;  /* 0x000000080300780c */ /* 0x000fe20001744270 */
[----:B------:R-:W-:Y:S01]  /*5090*/  @P1 STG.E.U16 desc[UR38][R6.64], R24 ;  /* 0x0000001806001986 */ /* 0x000fe2000c101526 */
[----:B------:R-:W-:Y:S01]  /*50a0*/  ISETP.GT.AND P1, PT, R4, 0x8, PT ;  /* 0x000000080400780c */ /* 0x000fe20003f24270 */
[-C--:B------:R-:W-:Y:S01]  /*50b0*/  FMUL R30, R30, R23.reuse ;  /* 0x000000171e1e7220 */ /* 0x080fe20000400000 */
[C---:B------:R-:W-:Y:S01]  /*50c0*/  SHF.L.U64.HI R5, R91.reuse, 0x1, R92 ;  /* 0x000000015b057819 */ /* 0x040fe2000001025c */
[----:B------:R-:W-:Y:S01]  /*50d0*/  @P0 STG.E.U16 desc[UR38][R6.64+0x2], R25 ;  /* 0x0000021906000986 */ /* 0x000fe2000c101526 */
[----:B------:R-:W-:Y:S01]  /*50e0*/  LEA R8, P5, R91, R6, 0x1 ;  /* 0x000000065b087211 */ /* 0x000fe200078a08ff */
[-C--:B------:R-:W-:Y:S01]  /*50f0*/  FMUL R31, R31, R23.reuse ;  /* 0x000000171f1f7220 */ /* 0x080fe20000400000 */
[----:B------:R-:W-:Y:S01]  /*5100*/  ISETP.GT.AND P3, PT, R3, 0x8, P3 ;  /* 0x000000080300780c */ /* 0x000fe20001f64270 */
[-C--:B------:R-:W-:Y:S01]  /*5110*/  FMUL R32, R32, R23.reuse ;  /* 0x0000001720207220 */ /* 0x080fe20000400000 */
[----:B------:R-:W-:Y:S01]  /*5120*/  ISETP.GT.AND P0, PT, R4, 0x9, PT ;  /* 0x000000090400780c */ /* 0x000fe20003f04270 */
[----:B------:R-:W-:Y:S01]  /*5130*/  IMAD.X R9, R5, 0x1, R7, P5 ;  /* 0x0000000105097824 */ /* 0x000fe200028e0607 */
[----:B------:R-:W-:Y:S01]  /*5140*/  ISETP.GT.AND P4, PT, R3, RZ, P1 ;  /* 0x000000ff0300720c */ /* 0x000fe20000f84270 */
[-C--:B------:R-:W-:Y:S01]  /*5150*/  FMUL R33, R33, R23.reuse ;  /* 0x0000001721217220 */ /* 0x080fe20000400000 */
[----:B------:R-:W-:Y:S01]  /*5160*/  F2FP.F16.F32.PACK_AB R26, RZ, R26 ;  /* 0x0000001aff1a723e */ /* 0x000fe200000000ff */
[-C--:B------:R-:W-:Y:S01]  /*5170*/  FMUL R34, R34, R23.reuse ;  /* 0x0000001722227220 */ /* 0x080fe20000400000 */
[----:B------:R-:W-:Y:S01]  /*5180*/  ISETP.GT.AND P5, PT, R3, RZ, P0 ;  /* 0x000000ff0300720c */ /* 0x000fe200007a4270 */
[----:B------:R-:W-:Y:S01]  /*5190*/  FMUL R35, R35, R23 ;  /* 0x0000001723237220 */ /* 0x000fe20000400000 */
[----:B------:R-:W-:Y:S01]  /*51a0*/  F2FP.F16.F32.PACK_AB R27, RZ, R27 ;  /* 0x0000001bff1b723e */ /* 0x000fe200000000ff */
[----:B------:R-:W-:Y:S01]  /*51b0*/  @P2 STG.E.U16 desc[UR38][R8.64], R26 ;  /* 0x0000001a08002986 */ /* 0x000fe2000c101526 */
[----:B------:R-:W-:Y:S01]  /*51c0*/  F2FP.F16.F32.PACK_AB R28, RZ, R28 ;  /* 0x0000001cff1c723e */ /* 0x000fe200000000ff */
[-C--:B------:R-:W-:Y:S01]  /*51d0*/  FMUL R36, R36, R23.reuse ;  /* 0x0000001724247220 */ /* 0x080fe20000400000 */
[----:B------:R-:W-:Y:S01]  /*51e0*/  ISETP.GT.AND P2, PT, R3, 0x8, P1 ;  /* 0x000000080300780c */ /* 0x000fe20000f44270 */
[----:B------:R-:W-:Y:S01]  /*51f0*/  @P3 STG.E.U16 desc[UR38][R8.64+0x2], R27 ;  /* 0x0000021b08003986 */ /* 0x000fe2000c101526 */
[----:B------:R-:W-:Y:S01]  /*5200*/  ISETP.GT.AND P1, PT, R4, 0x10, PT ;  /* 0x000000100400780c */ /* 0x000fe20003f24270 */
[----:B------:R-:W-:Y:S01]  /*5210*/  FMUL R37, R37, R23 ;  /* 0x0000001725257220 */ /* 0x000fe20000400000 */
[----:B------:R-:W-:Y:S01]  /*5220*/  F2FP.F16.F32.PACK_AB R29, RZ, R29 ;  /* 0x0000001dff1d723e */ /* 0x000fe200000000ff */
[----:B------:R-:W-:Y:S01]  /*5230*/  @P4 STG.E.U16 desc[UR38][R6.64+0x10], R28 ;  /* 0x0000101c06004986 */ /* 0x000fe2000c101526 */
[C---:B------:R-:W-:Y:S01]  /*5240*/  ISETP.GT.AND P3, PT, R3.reuse, 0x8, P0 ;  /* 0x000000080300780c */ /* 0x040fe20000764270 */
[-C--:B------:R-:W-:Y:S01]  /*5250*/  FMUL R38, R38, R23.reuse ;  /* 0x0000001726267220 */ /* 0x080fe20000400000 */
[----:B------:R-:W-:Y:S01]  /*5260*/  ISETP.GT.AND P0, PT, R4, 0x11, PT ;  /* 0x000000110400780c */ /* 0x000fe20003f04270 */
[----:B------:R-:W-:Y:S01]  /*5270*/  @P5 STG.E.U16 desc[UR38][R6.64+0x12], R29 ;  /* 0x0000121d06005986 */ /* 0x000fe2000c101526 */
        /* <DEDUP_REMOVED lines=161> */
[----:B------:R-:W-:Y:S01]  /*5c90*/  FMUL R87, R87, R23 ;  /* 0x0000001757577220 */ /* 0x000fe20000400000 */
[----:B------:R-:W-:-:S02]  /*5ca0*/  F2FP.F16.F32.PACK_AB R62, RZ, R62 ;  /* 0x0000003eff3e723e */ /* 0x000fc400000000ff */
[C---:B------:R-:W-:Y:S02]  /*5cb0*/  ISETP.GT.AND P5, PT, R3.reuse, RZ, P0 ;  /* 0x000000ff0300720c */ /* 0x040fe400007a4270 */
[----:B------:R-:W-:Y:S01]  /*5cc0*/  F2FP.F16.F32.PACK_AB R63, RZ, R63 ;  /* 0x0000003fff3f723e */ /* 0x000fe200000000ff */
[----:B------:R-:W-:Y:S01]  /*5cd0*/  @P2 STG.E.U16 desc[UR38][R8.64+0x90], R62 ;  /* 0x0000903e08002986 */ /* 0x000fe2000c101526 */
[----:B------:R-:W-:Y:S02]  /*5ce0*/  F2FP.F16.F32.PACK_AB R64, RZ, R64 ;  /* 0x00000040ff40723e */ /* 0x000fe400000000ff */
[C---:B------:R-:W-:Y:S01]  /*5cf0*/  ISETP.GT.AND P2, PT, R3.reuse, 0x8, P1 ;  /* 0x000000080300780c */ /* 0x040fe20000f44270 */
[----:B------:R-:W-:Y:S01]  /*5d00*/  @P3 STG.E.U16 desc[UR38][R8.64+0x92], R63 ;  /* 0x0000923f08003986 */ /* 0x000fe2000c101526 */
[----:B------:R-:W-:Y:S02]  /*5d10*/  ISETP.GT.AND P1, PT, R4, 0x58, PT ;  /* 0x000000580400780c */ /* 0x000fe40003f24270 */
[----:B------:R-:W-:Y:S01]  /*5d20*/  F2FP.F16.F32.PACK_AB R65, RZ, R65 ;  /* 0x00000041ff41723e */ /* 0x000fe200000000ff */
[----:B------:R-:W-:Y:S01]  /*5d30*/  @P4 STG.E.U16 desc[UR38][R6.64+0xa0], R64 ;  /* 0x0000a04006004986 */ /* 0x000fe2000c101526 */
[----:B------:R-:W-:-:S02]  /*5d40*/  ISETP.GT.AND P3, PT, R3, 0x8, P0 ;  /* 0x000000080300780c */ /* 0x000fc40000764270 */
[----:B------:R-:W-:Y:S01]  /*5d50*/  ISETP.GT.AND P0, PT, R4, 0x59, PT ;  /* 0x000000590400780c */ /* 0x000fe20003f04270 */
[----:B------:R-:W-:Y:S01]  /*5d60*/  @P5 STG.E.U16 desc[UR38][R6.64+0xa2], R65 ;  /* 0x0000a24106005986 */ /* 0x000fe2000c101526 */
[C---:B------:R-:W-:Y:S02]  /*5d70*/  ISETP.GT.AND P4, PT, R3.reuse, RZ, P1 ;  /* 0x000000ff0300720c */ /* 0x040fe40000f84270 */
[----:B------:R-:W-:Y:S02]  /*5d80*/  F2FP.F16.F32.PACK_AB R66, RZ, R66 ;  /* 0x00000042ff42723e */ /* 0x000fe400000000ff */
[----:B------:R-:W-:Y:S02]  /*5d90*/  ISETP.GT.AND P5, PT, R3, RZ, P0 ;  /* 0x000000ff0300720c */ /* 0x000fe400007a4270 */
[----:B------:R-:W-:Y:S01]  /*5da0*/  F2FP.F16.F32.PACK_AB R67, RZ, R67 ;  /* 0x00000043ff43723e */ /* 0x000fe200000000ff */
[----:B------:R-:W-:Y:S01]  /*5db0*/  @P2 STG.E.U16 desc[UR38][R8.64+0xa0], R66 ;  /* 0x0000a04208002986 */ /* 0x000fe2000c101526 */
[----:B------:R-:W-:-:S02]  /*5dc0*/  F2FP.F16.F32.PACK_AB R68, RZ, R68 ;  /* 0x00000044ff44723e */ /* 0x000fc400000000ff */
[C---:B------:R-:W-:Y:S01]  /*5dd0*/  ISETP.GT.AND P2, PT, R3.reuse, 0x8, P1 ;  /* 0x000000080300780c */ /* 0x040fe20000f44270 */
[----:B------:R-:W-:Y:S01]  /*5de0*/  @P3 STG.E.U16 desc[UR38][R8.64+0xa2], R67 ;  /* 0x0000a24308003986 */ /* 0x000fe2000c101526 */
[C---:B------:R-:W-:Y:S02]  /*5df0*/  ISETP.GT.AND P1, PT, R4.reuse, 0x60, PT ;  /* 0x000000600400780c */ /* 0x040fe40003f24270 */
[----:B------:R-:W-:Y:S01]  /*5e00*/  F2FP.F16.F32.PACK_AB R69, RZ, R69 ;  /* 0x00000045ff45723e */ /* 0x000fe200000000ff */
[----:B------:R-:W-:Y:S01]  /*5e10*/  @P4 STG.E.U16 desc[UR38][R6.64+0xb0], R68 ;  /* 0x0000b04406004986 */ /* 0x000fe2000c101526 */
[C---:B------:R-:W-:Y:S02]  /*5e20*/  ISETP.GT.AND P3, PT, R3.reuse, 0x8, P0 ;  /* 0x000000080300780c */ /* 0x040fe40000764270 */
[----:B------:R-:W-:Y:S01]  /*5e30*/  ISETP.GT.AND P0, PT, R4, 0x61, PT ;  /* 0x000000610400780c */ /* 0x000fe20003f04270 */
[----:B------:R-:W-:Y:S01]  /*5e40*/  @P5 STG.E.U16 desc[UR38][R6.64+0xb2], R69 ;  /* 0x0000b24506005986 */ /* 0x000fe2000c101526 */
[----:B------:R-:W-:-:S02]  /*5e50*/  ISETP.GT.AND P4, PT, R3, RZ, P1 ;  /* 0x000000ff0300720c */ /* 0x000fc40000f84270 */
[C---:B------:R-:W-:Y:S02]  /*5e60*/  ISETP.GT.AND P5, PT, R3.reuse, RZ, P0 ;  /* 0x000000ff0300720c */ /* 0x040fe400007a4270 */
[----:B------:R-:W-:Y:S02]  /*5e70*/  F2FP.F16.F32.PACK_AB R70, RZ, R70 ;  /* 0x00000046ff46723e */ /* 0x000fe400000000ff */
[----:B------:R-:W-:Y:S02]  /*5e80*/  F2FP.F16.F32.PACK_AB R71, RZ, R71 ;  /* 0x00000047ff47723e */ /* 0x000fe400000000ff */
[----:B------:R-:W-:Y:S01]  /*5e90*/  F2FP.F16.F32.PACK_AB R72, RZ, R72 ;  /* 0x00000048ff48723e */ /* 0x000fe200000000ff */
[----:B------:R-:W-:Y:S01]  /*5ea0*/  @P2 STG.E.U16 desc[UR38][R8.64+0xb0], R70 ;  /* 0x0000b04608002986 */ /* 0x000fe2000c101526 */
[----:B------:R-:W-:Y:S02]  /*5eb0*/  F2FP.F16.F32.PACK_AB R73, RZ, R73 ;  /* 0x00000049ff49723e */ /* 0x000fe400000000ff */
[C---:B------:R-:W-:Y:S01]  /*5ec0*/  ISETP.GT.AND P1, PT, R3.reuse, 0x8, P1 ;  /* 0x000000080300780c */ /* 0x040fe20000f24270 */
[----:B------:R-:W-:Y:S01]  /*5ed0*/  @P3 STG.E.U16 desc[UR38][R8.64+0xb2], R71 ;  /* 0x0000b24708003986 */ /* 0x000fe2000c101526 */
[----:B------:R-:W-:-:S02]  /*5ee0*/  ISETP.GT.AND P2, PT, R3, 0x8, P0 ;  /* 0x000000080300780c */ /* 0x000fc40000744270 */
[C---:B------:R-:W-:Y:S01]  /*5ef0*/  ISETP.GT.AND P0, PT, R4.reuse, 0x69, PT ;  /* 0x000000690400780c */ /* 0x040fe20003f04270 */
[----:B------:R-:W-:Y:S01]  /*5f00*/  @P4 STG.E.U16 desc[UR38][R6.64+0xc0], R72 ;  /* 0x0000c04806004986 */ /* 0x000fe2000c101526 */
[----:B------:R-:W-:Y:S02]  /*5f10*/  ISETP.GT.AND P4, PT, R4, 0x68, PT ;  /* 0x000000680400780c */ /* 0x000fe40003f84270 */
[----:B------:R-:W-:Y:S01]  /*5f20*/  F2FP.F16.F32.PACK_AB R74, RZ, R74 ;  /* 0x0000004aff4a723e */ /* 0x000fe200000000ff */
[----:B------:R-:W-:Y:S01]  /*5f30*/  @P5 STG.E.U16 desc[UR38][R6.64+0xc2], R73 ;  /* 0x0000c24906005986 */ /* 0x000fe2000c101526 */
[C---:B------:R-:W-:Y:S02]  /*5f40*/  ISETP.GT.AND P5, PT, R3.reuse, RZ, P4 ;  /* 0x000000ff0300720c */ /* 0x040fe400027a4270 */
[----:B------:R-:W-:Y:S01]  /*5f50*/  ISETP.GT.AND P3, PT, R3, RZ, P0 ;  /* 0x000000ff0300720c */ /* 0x000fe20000764270 */
[----:B------:R-:W-:Y:S01]  /*5f60*/  @P1 STG.E.U16 desc[UR38][R8.64+0xc0], R74 ;  /* 0x0000c04a08001986 */ /* 0x000fe2000c101526 */
[----:B------:R-:W-:-:S02]  /*5f70*/  F2FP.F16.F32.PACK_AB R75, RZ, R75 ;  /* 0x0000004bff4b723e */ /* 0x000fc400000000ff */
[----:B------:R-:W-:Y:S02]  /*5f80*/  F2FP.F16.F32.PACK_AB R76, RZ, R76 ;  /* 0x0000004cff4c723e */ /* 0x000fe400000000ff */
[C---:B------:R-:W-:Y:S01]  /*5f90*/  ISETP.GT.AND P4, PT, R3.reuse, 0x8, P4 ;  /* 0x000000080300780c */ /* 0x040fe20002784270 */
[----:B------:R-:W-:Y:S01]  /*5fa0*/  @P2 STG.E.U16 desc[UR38][R8.64+0xc2], R75 ;  /* 0x0000c24b08002986 */ /* 0x000fe2000c101526 */
[----:B------:R-:W-:Y:S02]  /*5fb0*/  F2FP.F16.F32.PACK_AB R77, RZ, R77 ;  /* 0x0000004dff4d723e */ /* 0x000fe400000000ff */
[C---:B------:R-:W-:Y:S01]  /*5fc0*/  ISETP.GT.AND P2, PT, R4.reuse, 0x71, PT ;  /* 0x000000710400780c */ /* 0x040fe20003f44270 */
[----:B------:R-:W-:Y:S01]  /*5fd0*/  @P5 STG.E.U16 desc[UR38][R6.64+0xd0], R76 ;  /* 0x0000d04c06005986 */ /* 0x000fe2000c101526 */
[----:B------:R-:W-:Y:S02]  /*5fe0*/  ISETP.GT.AND P5, PT, R3, 0x8, P0 ;  /* 0x000000080300780c */ /* 0x000fe400007a4270 */
[C---:B------:R-:W-:Y:S01]  /*5ff0*/  ISETP.GT.AND P1, PT, R4.reuse, 0x78, PT ;  /* 0x000000780400780c */ /* 0x040fe20003f24270 */
[----:B------:R-:W-:Y:S01]  /*6000*/  @P3 STG.E.U16 desc[UR38][R6.64+0xd2], R77 ;  /* 0x0000d24d06003986 */ /* 0x000fe2000c101526 */
[----:B------:R-:W-:-:S02]  /*6010*/  ISETP.GT.AND P3, PT, R4, 0x70, PT ;  /* 0x000000700400780c */ /* 0x000fc40003f64270 */
[----:B------:R-:W-:Y:S01]  /*6020*/  ISETP.GT.AND P0, PT, R4, 0x79, PT ;  /* 0x000000790400780c */ /* 0x000fe20003f04270 */
[----:B------:R-:W-:Y:S01]  /*6030*/  @P4 IMAD.MOV.U32 R4, RZ, RZ, R8 ;  /* 0x000000ffff044224 */ /* 0x000fe200078e0008 */
[----:B------:R-:W-:Y:S01]  /*6040*/  F2FP.F16.F32.PACK_AB R78, RZ, R78 ;  /* 0x0000004eff4e723e */ /* 0x000fe200000000ff */
[----:B------:R-:W-:Y:S01]  /*6050*/  @P4 IMAD.MOV.U32 R5, RZ, RZ, R9 ;  /* 0x000000ffff054224 */ /* 0x000fe200078e0009 */
[----:B------:R-:W-:Y:S02]  /*6060*/  F2FP.F16.F32.PACK_AB R79, RZ, R79 ;  /* 0x0000004fff4f723e */ /* 0x000fe400000000ff */
[----:B------:R-:W-:Y:S02]  /*6070*/  F2FP.F16.F32.PACK_AB R80, RZ, R80 ;  /* 0x00000050ff50723e */ /* 0x000fe400000000ff */
[----:B------:R0:W-:Y:S01]  /*6080*/  @P4 STG.E.U16 desc[UR38][R4.64+0xd0], R78 ;  /* 0x0000d04e04004986 */ /* 0x0001e2000c101526 */
[----:B------:R-:W-:Y:S02]  /*6090*/  ISETP.GT.AND P4, PT, R3, RZ, P2 ;  /* 0x000000ff0300720c */ /* 0x000fe40001784270 */
[----:B------:R-:W-:-:S02]  /*60a0*/  F2FP.F16.F32.PACK_AB R81, RZ, R81 ;  /* 0x00000051ff51723e */ /* 0x000fc400000000ff */
[----:B------:R-:W-:Y:S02]  /*60b0*/  ISETP.GT.AND P2, PT, R3, 0x8, P2 ;  /* 0x000000080300780c */ /* 0x000fe40001744270 */
[----:B------:R-:W-:Y:S02]  /*60c0*/  F2FP.F16.F32.PACK_AB R82, RZ, R82 ;  /* 0x00000052ff52723e */ /* 0x000fe400000000ff */
[----:B------:R-:W-:Y:S02]  /*60d0*/  F2FP.F16.F32.PACK_AB R83, RZ, R83 ;  /* 0x00000053ff53723e */ /* 0x000fe400000000ff */
[----:B------:R-:W-:Y:S01]  /*60e0*/  F2FP.F16.F32.PACK_AB R84, RZ, R84 ;  /* 0x00000054ff54723e */ /* 0x000fe200000000ff */
[----:B0-----:R-:W-:Y:S01]  /*60f0*/  @P5 IMAD.MOV.U32 R4, RZ, RZ, R8 ;  /* 0x000000ffff045224 */ /* 0x001fe200078e0008 */
[----:B------:R-:W-:Y:S01]  /*6100*/  F2FP.F16.F32.PACK_AB R85, RZ, R85 ;  /* 0x00000055ff55723e */ /* 0x000fe200000000ff */
[----:B------:R-:W-:Y:S01]  /*6110*/  @P5 IMAD.MOV.U32 R5, RZ, RZ, R9 ;  /* 0x000000ffff055224 */ /* 0x000fe200078e0009 */
[----:B------:R-:W-:-:S02]  /*6120*/  F2FP.F16.F32.PACK_AB R86, RZ, R86 ;  /* 0x00000056ff56723e */ /* 0x000fc400000000ff */
[----:B------:R-:W-:Y:S02]  /*6130*/  F2FP.F16.F32.PACK_AB R87, RZ, R87 ;  /* 0x00000057ff57723e */ /* 0x000fe400000000ff */
[----:B------:R0:W-:Y:S01]  /*6140*/  @P5 STG.E.U16 desc[UR38][R4.64+0xd2], R79 ;  /* 0x0000d24f04005986 */ /* 0x0001e2000c101526 */
[C---:B------:R-:W-:Y:S02]  /*6150*/  ISETP.GT.AND P5, PT, R3.reuse, RZ, P3 ;  /* 0x000000ff0300720c */ /* 0x040fe40001fa4270 */
[----:B------:R-:W-:-:S11]  /*6160*/  ISETP.GT.AND P3, PT, R3, 0x8, P3 ;  /* 0x000000080300780c */ /* 0x000fd60001f64270 */
[----:B0-----:R-:W-:Y:S02]  /*6170*/  @P5 IMAD.MOV.U32 R4, RZ, RZ, R6 ;  /* 0x000000ffff045224 */ /* 0x001fe400078e0006 */
[----:B------:R-:W-:-:S05]  /*6180*/  @P5 IMAD.MOV.U32 R5, RZ, RZ, R7 ;  /* 0x000000ffff055224 */ /* 0x000fca00078e0007 */
[----:B------:R0:W-:Y:S01]  /*6190*/  @P5 STG.E.U16 desc[UR38][R4.64+0xe0], R80 ;  /* 0x0000e05004005986 */ /* 0x0001e2000c101526 */
[C---:B------:R-:W-:Y:S02]  /*61a0*/  ISETP.GT.AND P5, PT, R3.reuse, RZ, P0 ;  /* 0x000000ff0300720c */ /* 0x040fe400007a4270 */
[----:B------:R-:W-:Y:S01]  /*61b0*/  ISETP.GT.AND P0, PT, R3, 0x8, P0 ;  /* 0x000000080300780c */ /* 0x000fe20000704270 */
[----:B0-----:R-:W-:Y:S02]  /*61c0*/  @P4 IMAD.MOV.U32 R4, RZ, RZ, R6 ;  /* 0x000000ffff044224 */ /* 0x001fe400078e0006 */
[----:B------:R-:W-:-:S05]  /*61d0*/  @P4 IMAD.MOV.U32 R5, RZ, RZ, R7 ;  /* 0x000000ffff054224 */ /* 0x000fca00078e0007 */
[----:B------:R0:W-:Y:S01]  /*61e0*/  @P4 STG.E.U16 desc[UR38][R4.64+0xe2], R81 ;  /* 0x0000e25104004986 */ /* 0x0001e2000c101526 */
[C---:B------:R-:W-:Y:S02]  /*61f0*/  ISETP.GT.AND P4, PT, R3.reuse, RZ, P1 ;  /* 0x000000ff0300720c */ /* 0x040fe40000f84270 */
[----:B------:R-:W-:Y:S01]  /*6200*/  ISETP.GT.AND P1, PT, R3, 0x8, P1 ;  /* 0x000000080300780c */ /* 0x000fe20000f24270 */
[----:B0-----:R-:W-:Y:S02]  /*6210*/  @P3 IMAD.MOV.U32 R4, RZ, RZ, R8 ;  /* 0x000000ffff043224 */ /* 0x001fe400078e0008 */
[----:B------:R-:W-:-:S05]  /*6220*/  @P3 IMAD.MOV.U32 R5, RZ, RZ, R9 ;  /* 0x000000ffff053224 */ /* 0x000fca00078e0009 */
[----:B------:R0:W-:Y:S02]  /*6230*/  @P3 STG.E.U16 desc[UR38][R4.64+0xe0], R82 ;  /* 0x0000e05204003986 */ /* 0x0001e4000c101526 */
[----:B0-----:R-:W-:Y:S02]  /*6240*/  @P2 IMAD.MOV.U32 R4, RZ, RZ, R8 ;  /* 0x000000ffff042224 */ /* 0x001fe400078e0008 */
[----:B------:R-:W-:-:S05]  /*6250*/  @P2 IMAD.MOV.U32 R5, RZ, RZ, R9 ;  /* 0x000000ffff052224 */ /* 0x000fca00078e0009 */
[----:B------:R0:W-:Y:S02]  /*6260*/  @P2 STG.E.U16 desc[UR38][R4.64+0xe2], R83 ;  /* 0x0000e25304002986 */ /* 0x0001e4000c101526 */
[----:B0-----:R-:W-:Y:S02]  /*6270*/  @P4 IMAD.MOV.U32 R4, RZ, RZ, R6 ;  /* 0x000000ffff044224 */ /* 0x001fe400078e0006 */
[----:B------:R-:W-:-:S05]  /*6280*/  @P4 IMAD.MOV.U32 R5, RZ, RZ, R7 ;  /* 0x000000ffff054224 */ /* 0x000fca00078e0007 */
[----:B------:R0:W-:Y:S04]  /*6290*/  @P4 STG.E.U16 desc[UR38][R4.64+0xf0], R84 ;  /* 0x0000f05404004986 */ /* 0x0001e8000c101526 */
[----:B------:R1:W-:Y:S01]  /*62a0*/  @P5 STG.E.U16 desc[UR38][R6.64+0xf2], R85 ;  /* 0x0000f25506005986 */ /* 0x0003e2000c101526 */
[----:B0-----:R-:W-:Y:S02]  /*62b0*/  @P1 IMAD.MOV.U32 R4, RZ, RZ, R8 ;  /* 0x000000ffff041224 */ /* 0x001fe400078e0008 */
[----:B------:R-:W-:-:S05]  /*62c0*/  @P1 IMAD.MOV.U32 R5, RZ, RZ, R9 ;  /* 0x000000ffff051224 */ /* 0x000fca00078e0009 */
[----:B------:R1:W-:Y:S04]  /*62d0*/  @P1 STG.E.U16 desc[UR38][R4.64+0xf0], R86 ;  /* 0x0000f05604001986 */ /* 0x0003e8000c101526 */
[----:B------:R1:W-:Y:S02]  /*62e0*/  @P0 STG.E.U16 desc[UR38][R8.64+0xf2], R87 ;  /* 0x0000f25708000986 */ /* 0x0003e4000c101526 */
.L_x_160:
[----:B------:R-:W-:Y:S05]  /*62f0*/  BSYNC B0 ;  /* 0x0000000000007941 */ /* 0x000fea0003800000 */
.L_x_34:
[----:B------:R-:W-:Y:S01]  /*6300*/  IADD3 R16, P0, R16, UR36, RZ ;  /* 0x0000002410107c10 */ /* 0x000fe2000ff1e0ff */
[----:B------:R-:W-:Y:S01]  /*6310*/  ULDC.64 UR4, c[0x0][0x650] ;  /* 0x0001940000047ab9 */ /* 0x000fe20000000a00 */
[----:B------:R-:W-:Y:S01]  /*6320*/  PRMT R3, RZ, 0x7610, R3 ;  /* 0x00007610ff037816 */ /* 0x000fe20000000003 */
[----:B------:R-:W-:Y:S01]  /*6330*/  IMAD.MOV.U32 R100, RZ, RZ, -0x1 ;  /* 0xffffffffff647424 */ /* 0x000fe200078e00ff */
[----:B------:R-:W-:Y:S01]  /*6340*/  IADD3.X R17, R17, UR42, RZ, P0, !PT ;  /* 0x0000002a11117c10 */ /* 0x000fe200087fe4ff */
[----:B------:R-:W-:Y:S01]  /*6350*/  IMAD.MOV.U32 R101, RZ, RZ, -0x1 ;  /* 0xffffffffff657424 */ /* 0x000fe200078e00ff */
[----:B------:R-:W-:-:S04]  /*6360*/  ISETP.GE.U32.AND P0, PT, R16, UR4, PT ;  /* 0x0000000410007c0c */ /* 0x000fc8000bf06070 */
[----:B------:R-:W-:-:S13]  /*6370*/  ISETP.GE.U32.AND.EX P0, PT, R17, UR5, PT, P0 ;  /* 0x0000000511007c0c */ /* 0x000fda000bf06100 */
[----:B------:R-:W-:Y:S05]  /*6380*/  @P0 BRA `(.L_x_161) ;  /* 0x00000004004c0947 */ /* 0x000fea0003800000 */
[----:B------:R-:W0:Y:S01]  /*6390*/  LDC.64 R10, c[0x0][0x628] ;  /* 0x00018a00ff0a7b82 */ /* 0x000e220000000a00 */
[----:B---3--:R-:W3:Y:S01]  /*63a0*/  S2R R12, SR_CTAID.X ;  /* 0x00000000000c7919 */ /* 0x008ee20000002500 */
[----:B-12-4-:R-:W-:Y:S02]  /*63b0*/  IMAD.MOV.U32 R8, RZ, RZ, R16 ;  /* 0x000000ffff087224 */ /* 0x016fe400078e0010 */
[----:B------:R-:W-:Y:S01]  /*63c0*/  IMAD.MOV.U32 R9, RZ, RZ, R17 ;  /* 0x000000ffff097224 */ /* 0x000fe200078e0011 */
[----:B------:R-:W1:Y:S03]  /*63d0*/  S2R R20, SR_CTAID.Y ;  /* 0x0000000000147919 */ /* 0x000e660000002600 */
[----:B------:R-:W2:Y:S08]  /*63e0*/  LDC R0, c[0x0][0x630] ;  /* 0x00018c00ff007b82 */ /* 0x000eb00000000800 */
[----:B------:R-:W4:Y:S01]  /*63f0*/  LDC.64 R14, c[0x0][0x620] ;  /* 0x00018800ff0e7b82 */ /* 0x000f220000000a00 */
[----:B0-----:R-:W-:-:S04]  /*6400*/  ISETP.NE.U32.AND P0, PT, R10, RZ, PT ;  /* 0x000000ff0a00720c */ /* 0x001fc80003f05070 */
[----:B------:R-:W-:-:S13]  /*6410*/  ISETP.NE.AND.EX P0, PT, R11, RZ, PT, P0 ;  /* 0x000000ff0b00720c */ /* 0x000fda0003f05300 */
[----:B-1234-:R-:W-:Y:S05]  /*6420*/  @!P0 BRA `(.L_x_162) ;  /* 0x0000000000288947 */ /* 0x01efea0003800000 */
        /* <DEDUP_REMOVED lines=10> */
.L_x_162:
[-CC-:B------:R-:W-:Y:S01]  /*64d0*/  SHF.R.U64 R101, R8, R0.reuse, R9.reuse ;  /* 0x0000000008657219 */ /* 0x180fe20000001209 */
[----:B------:R-:W0:Y:S01]  /*64e0*/  LDC.64 R26, c[0x0][0x640] ;  /* 0x00019000ff1a7b82 */ /* 0x000e220000000a00 */
[----:B------:R-:W-:Y:S01]  /*64f0*/  SHF.R.U32.HI R0, RZ, R0, R9 ;  /* 0x00000000ff007219 */ /* 0x000fe20000011609 */
[----:B------:R-:W-:Y:S01]  /*6500*/  ULDC UR4, c[0x0][0x150] ;  /* 0x0000540000047ab9 */ /* 0x000fe20000000800 */
[----:B------:R-:W-:Y:S02]  /*6510*/  IADD3 R3, P0, RZ, -R101, RZ ;  /* 0x80000065ff037210 */ /* 0x000fe40007f1e0ff */
[----:B------:R-:W-:-:S03]  /*6520*/  I2FP.F32.U32 R7, R12 ;  /* 0x0000000c00077245 */ /* 0x000fc60000201000 */
[----:B------:R-:W1:Y:S01]  /*6530*/  LDC R6, c[0x0][0x618] ;  /* 0x00018600ff067b82 */ /* 0x000e620000000800 */
[----:B------:R-:W-:Y:S02]  /*6540*/  IMAD.X R5, RZ, RZ, ~R0, P0 ;  /* 0x000000ffff057224 */ /* 0x000fe400000e0e00 */
[----:B------:R-:W-:Y:S01]  /*6550*/  FMUL R7, R7, UR4 ;  /* 0x0000000407077c20 */ /* 0x000fe20008400000 */
[----:B------:R-:W-:Y:S01]  /*6560*/  ULDC UR4, c[0x0][0x154] ;  /* 0x0000550000047ab9 */ /* 0x000fe20000000800 */
[-C--:B------:R-:W-:Y:S02]  /*6570*/  IMAD R0, R5, R14.reuse, RZ ;  /* 0x0000000e05007224 */ /* 0x080fe400078e02ff */
[C---:B------:R-:W-:Y:S01]  /*6580*/  IMAD.WIDE.U32 R4, R3.reuse, R14, R16 ;  /* 0x0000000e03047225 */ /* 0x040fe200078e0010 */
[----:B------:R-:W2:Y:S01]  /*6590*/  LDC R8, c[0x0][0x608] ;  /* 0x00018200ff087b82 */ /* 0x000ea20000000800 */
[----:B------:R-:W3:Y:S02]  /*65a0*/  F2I.U32.TRUNC.NTZ R7, R7 ;  /* 0x0000000700077305 */ /* 0x000ee4000020f000 */
[----:B------:R-:W-:Y:S01]  /*65b0*/  IMAD R3, R3, R15, R0 ;  /* 0x0000000f03037224 */ /* 0x000fe200078e0200 */
[----:B------:R-:W-:-:S03]  /*65c0*/  I2FP.F32.U32 R0, R20 ;  /* 0x0000001400007245 */ /* 0x000fc60000201000 */
[----:B------:R-:W-:Y:S01]  /*65d0*/  IMAD.IADD R3, R5, 0x1, R3 ;  /* 0x0000000105037824 */ /* 0x000fe200078e0203 */
[----:B------:R-:W4:Y:S01]  /*65e0*/  LDC R11, c[0x0][0x658] ;  /* 0x00019600ff0b7b82 */ /* 0x000f220000000800 */
[----:B0-----:R-:W-:-:S04]  /*65f0*/  ISETP.NE.U32.AND P0, PT, R26, RZ, PT ;  /* 0x000000ff1a00720c */ /* 0x001fc80003f05070 */
[----:B------:R-:W-:-:S03]  /*6600*/  ISETP.NE.AND.EX P0, PT, R27, RZ, PT, P0 ;  /* 0x000000ff1b00720c */ /* 0x000fc60003f05300 */
[----:B------:R-:W0:Y:S01]  /*6610*/  LDC R9, c[0x0][0x144] ;  /* 0x00005100ff097b82 */ /* 0x000e220000000800 */
[-C--:B-1----:R-:W-:Y:S01]  /*6620*/  SHF.R.U64 R10, R4, R6.reuse, R3 ;  /* 0x00000006040a7219 */ /* 0x082fe20000001203 */
[----:B---3--:R-:W-:Y:S01]  /*6630*/  IMAD.MOV R7, RZ, RZ, -R7 ;  /* 0x000000ffff077224 */ /* 0x008fe200078e0a07 */
[----:B------:R-:W-:Y:S01]  /*6640*/  SHF.R.U32.HI R3, RZ, R6, R3 ;  /* 0x00000006ff037219 */ /* 0x000fe20000011603 */
[----:B------:R-:W-:-:S04]  /*6650*/  FMUL R6, R0, UR4 ;  /* 0x0000000400067c20 */ /* 0x000fc80008400000 */
[----:B------:R-:W1:Y:S01]  /*6660*/  LDC R21, c[0x0][0x148] ;  /* 0x00005200ff157b82 */ /* 0x000e620000000800 */
[----:B------:R3:W0:Y:S01]  /*6670*/  F2I.U32.TRUNC.NTZ R14, R6 ;  /* 0x00000006000e7305 */ /* 0x000622000020f000 */
[-CC-:B--2---:R-:W-:Y:S02]  /*6680*/  SHF.R.U64 R13, R10, R8.reuse, R3.reuse ;  /* 0x000000080a0d7219 */ /* 0x184fe40000001203 */
[----:B------:R-:W-:-:S04]  /*6690*/  SHF.R.U32.HI R0, RZ, R8, R3 ;  /* 0x00000008ff007219 */ /* 0x000fc80000011603 */
[----:B-----5:R-:W2:Y:S01]  /*66a0*/  LDC R24, c[0x0][0x648] ;  /* 0x00019200ff187b82 */ /* 0x020ea20000000800 */
[-CC-:B----4-:R-:W-:Y:S02]  /*66b0*/  SHF.R.U64 R15, R13, R11.reuse, R0.reuse ;  /* 0x0000000b0d0f7219 */ /* 0x190fe40000001200 */
[----:B------:R-:W-:-:S03]  /*66c0*/  SHF.R.U32.HI R5, RZ, R11, R0 ;  /* 0x0000000bff057219 */ /* 0x000fc60000011600 */
[----:B------:R-:W-:Y:S02]  /*66d0*/  IMAD.MOV.U32 R4, RZ, RZ, R15 ;  /* 0x000000ffff047224 */ /* 0x000fe400078e000f */
[----:B------:R-:W4:Y:S01]  /*66e0*/  LDC R28, c[0x0][0x638] ;  /* 0x00018e00ff1c7b82 */ /* 0x000f220000000800 */
[----:B0-----:R-:W-:-:S07]  /*66f0*/  IMAD R25, R9, R7, R12 ;  /* 0x0000000709197224 */ /* 0x001fce00078e020c */
[----:B------:R-:W0:Y:S08]  /*6700*/  LDC R29, c[0x0][0x610] ;  /* 0x00018400ff1d7b82 */ /* 0x000e300000000800 */
[----:B------:R-:W0:Y:S01]  /*6710*/  LDC R30, c[0x0][0x600] ;  /* 0x00018000ff1e7b82 */ /* 0x000e220000000800 */
[----:B-123--:R-:W-:Y:S05]  /*6720*/  @!P0 BRA `(.L_x_163) ;  /* 0x0000000000288947 */ /* 0x00efea0003800000 */
[----:B------:R-:W1:Y:S02]  /*6730*/  LDC R0, c[0x0][0x64c] ;  /* 0x00019300ff007b82 */ /* 0x000e640000000800 */
[----:B-1----:R-:W-:-:S05]  /*6740*/  IADD3 R3, P0, R15, R0, RZ ;  /* 0x000000000f037210 */ /* 0x002fca0007f1e0ff */
        /* <DEDUP_REMOVED lines=8> */
.L_x_163:
[----:B------:R-:W-:Y:S01]  /*67d0*/  ISETP.NE.AND P0, PT, R2, 0x1, PT ;  /* 0x000000010200780c */ /* 0x000fe20003f05270 */
[----:B------:R-:W-:Y:S01]  /*67e0*/  IMAD.MOV R14, RZ, RZ, -R14 ;  /* 0x000000ffff0e7224 */ /* 0x000fe200078e0a0e */
[----:B------:R-:W-:Y:S02]  /*67f0*/  SHF.R.U64 R3, R4, R24, R5 ;  /* 0x0000001804037219 */ /* 0x000fe40000001205 */
[----:B------:R-:W-:Y:S02]  /*6800*/  LOP3.LUT R0, R13, R98, RZ, 0xc0, !PT ;  /* 0x000000620d007212 */ /* 0x000fe400078ec0ff */
[----:B------:R-:W-:Y:S01]  /*6810*/  LOP3.LUT R10, R10, R97, RZ, 0xc0, !PT ;  /* 0x000000610a0a7212 */ /* 0x000fe200078ec0ff */
[----:B------:R-:W-:Y:S02]  /*6820*/  IMAD.MOV R4, RZ, RZ, -R3 ;  /* 0x000000ffff047224 */ /* 0x000fe400078e0a03 */
[----:B------:R-:W-:Y:S02]  /*6830*/  IMAD R0, R93, R3, R0 ;  /* 0x000000035d007224 */ /* 0x000fe400078e0200 */
[----:B----4-:R-:W-:-:S02]  /*6840*/  IMAD R3, R4, R28, R15 ;  /* 0x0000001c04037224 */ /* 0x010fc400078e020f */
[----:B------:R-:W-:Y:S02]  /*6850*/  @P0 IMAD R25, R21, R14, R20 ;  /* 0x0000000e15190224 */ /* 0x000fe400078e0214 */
[----:B0-----:R-:W-:Y:S02]  /*6860*/  IMAD R5, R3, R30, R10 ;  /* 0x0000001e03057224 */ /* 0x001fe400078e020a */
[----:B------:R-:W-:Y:S02]  /*6870*/  IMAD R0, R0, R29, R25 ;  /* 0x0000001d00007224 */ /* 0x000fe400078e0219 */
[----:B------:R-:W-:-:S03]  /*6880*/  IMAD.MOV.U32 R4, RZ, RZ, 0x1 ;  /* 0x00000001ff047424 */ /* 0x000fc600078e00ff */
[----:B------:R-:W-:Y:S02]  /*6890*/  SEL R100, R5, R0, !P0 ;  /* 0x0000000005647207 */ /* 0x000fe40004000000 */
[----:B------:R-:W-:Y:S02]  /*68a0*/  PRMT R3, R4, 0x7610, R3 ;  /* 0x0000761004037816 */ /* 0x000fe40000000003 */
[----:B------:R-:W-:-:S07]  /*68b0*/  SEL R0, R0, R5, !P0 ;  /* 0x0000000500007207 */ /* 0x000fce0004000000 */
.L_x_161:
[----:B------:R-:W-:Y:S01]  /*68c0*/  UIMAD.WIDE.U32 UR4, UR41, 0x24924925, URZ ;  /* 0x24924925290478a5 */ /* 0x000fe2000f8e003f */
[----:B------:R-:W-:Y:S01]  /*68d0*/  LOP3.LUT P0, RZ, R3, 0xff, RZ, 0xc0, !PT ;  /* 0x000000ff03ff7812 */ /* 0x000fe2000780c0ff */
[----:B------:R-:W-:Y:S02]  /*68e0*/  IMAD.MOV.U32 R103, RZ, RZ, R0 ;  /* 0x000000ffff677224 */ /* 0x000fe400078e0000 */
[----:B------:R-:W-:-:S04]  /*68f0*/  UIADD3 UR4, UR41, -UR5, URZ ;  /* 0x8000000529047290 */ /* 0x000fc8000fffe03f */
[----:B------:R-:W-:-:S04]  /*6900*/  ULEA.HI UR4, UR4, UR5, URZ, 0x1f ;  /* 0x0000000504047291 */ /* 0x000fc8000f8ff83f */
[----:B------:R-:W-:-:S04]  /*6910*/  USHF.R.U32.HI UR4, URZ, 0x2, UR4 ;  /* 0x000000023f047899 */ /* 0x000fc80008011604 */
[----:B------:R-:W-:Y:S01]  /*6920*/  UIMAD UR41, UR4, -0x7, UR41 ;  /* 0xfffffff9042978a4 */ /* 0x000fe2000f8e0229 */
[----:B------:R-:W-:Y:S11]  /*6930*/  @P0 BRA `(.L_x_164) ;  /* 0xffffffa800f00947 */ /* 0x000ff6000383ffff */
[----:B------:R-:W-:Y:S05]  /*6940*/  EXIT ;  /* 0x000000000000794d */ /* 0x000fea0003800000 */
.L_x_7:
        /* <DEDUP_REMOVED lines=26> */
.L_x_166:
[----:B------:R-:W0:Y:S01]  /*6af0*/  LDC.64 R28, c[0x0][0x640] ;  /* 0x00019000ff1c7b82 */ /* 0x000e220000000a00 */
[-CC-:B------:R-:W-:Y:S01]  /*6b00*/  SHF.R.U64 R21, R14, R8.reuse, R15.reuse ;  /* 0x000000080e157219 */ /* 0x180fe2000000120f */
[----:B------:R-:W-:Y:S01]  /*6b10*/  IMAD.MOV.U32 R31, RZ, RZ, 0x1 ;  /* 0x00000001ff1f7424 */ /* 0x000fe200078e00ff */
[----:B------:R-:W-:Y:S02]  /*6b20*/  SHF.R.U32.HI R7, RZ, R8, R15 ;  /* 0x00000008ff077219 */ /* 0x000fe4000001160f */
[----:B------:R-:W-:-:S03]  /*6b30*/  IADD3 R13, P0, RZ, -R21, RZ ;  /* 0x80000015ff0d7210 */ /* 0x000fc60007f1e0ff */
[----:B------:R-:W1:Y:S02]  /*6b40*/  LDC R12, c[0x0][0x618] ;  /* 0x00018600ff0c7b82 */ /* 0x000e640000000800 */
[----:B------:R-:W-:Y:S02]  /*6b50*/  IMAD.X R7, RZ, RZ, ~R7, P0 ;  /* 0x000000ffff077224 */ /* 0x000fe400000e0e07 */
[----:B------:R-:W-:-:S04]  /*6b60*/  IMAD.WIDE.U32 R10, R13, R24, R16 ;  /* 0x000000180d0a7225 */ /* 0x000fc800078e0010 */
[----:B------:R-:W2:Y:S01]  /*6b70*/  LDC R14, c[0x0][0x608] ;  /* 0x00018200ff0e7b82 */ /* 0x000ea20000000800 */
[----:B------:R-:W-:-:S04]  /*6b80*/  IMAD R8, R7, R24, RZ ;  /* 0x0000001807087224 */ /* 0x000fc800078e02ff */
[----:B------:R-:W-:-:S03]  /*6b90*/  IMAD R7, R13, R25, R8 ;  /* 0x000000190d077224 */ /* 0x000fc600078e0208 */
[----:B------:R-:W3:Y:S01]  /*6ba0*/  LDC R26, c[0x0][0x658] ;  /* 0x00019600ff1a7b82 */ /* 0x000ee20000000800 */
[----:B------:R-:W-:Y:S01]  /*6bb0*/  IMAD.IADD R7, R11, 0x1, R7 ;  /* 0x000000010b077824 */ /* 0x000fe200078e0207 */
[----:B0-----:R-:W-:Y:S01]  /*6bc0*/  ISETP.NE.U32.AND P0, PT, R28, RZ, PT ;  /* 0x000000ff1c00720c */ /* 0x001fe20003f05070 */
[----:B------:R-:W-:-:S03]  /*6bd0*/  IMAD.MOV.U32 R11, RZ, RZ, -0x1 ;  /* 0xffffffffff0b7424 */ /* 0x000fc600078e00ff */
        /* <DEDUP_REMOVED lines=8> */
[-C--:B---3--:R-:W-:Y:S02]  /*6c60*/  SHF.L.U32 R10, R11, R26.reuse, RZ ;  /* 0x0000001a0b0a7219 */ /* 0x088fe400000006ff */
[--C-:B------:R-:W-:Y:S02]  /*6c70*/  SHF.R.U64 R24, R22, R26, R7.reuse ;  /* 0x0000001a16187219 */ /* 0x100fe40000001207 */
[----:B------:R-:W-:Y:S02]  /*6c80*/  LOP3.LUT R33, RZ, R10, RZ, 0x33, !PT ;  /* 0x0000000aff217212 */ /* 0x000fe400078e33ff */
[----:B------:R-:W-:Y:S01]  /*6c90*/  SHF.R.U32.HI R11, RZ, R26, R7 ;  /* 0x0000001aff0b7219 */ /* 0x000fe20000011607 */
[----:B------:R-:W3:Y:S01]  /*6ca0*/  LDC R30, c[0x0][0x610] ;  /* 0x00018400ff1e7b82 */ /* 0x000ee20000000800 */
[----:B------:R-:W-:Y:S01]  /*6cb0*/  IMAD.MOV.U32 R10, RZ, RZ, R24 ;  /* 0x000000ffff0a7224 */ /* 0x000fe200078e0018 */
[----:B------:R-:W-:Y:S06]  /*6cc0*/  @!P0 BRA `(.L_x_167) ;  /* 0x0000000000288947 */ /* 0x000fec0003800000 */
        /* <DEDUP_REMOVED lines=10> */
.L_x_167:
[----:B------:R-:W-:Y:S02]  /*6d70*/  ISETP.NE.AND P0, PT, R2, 0x1, PT ;  /* 0x000000010200780c */ /* 0x000fe40003f05270 */
[----:B-1----:R-:W-:Y:S01]  /*6d80*/  SHF.R.U64 R8, R10, R8, R11 ;  /* 0x000000080a087219 */ /* 0x002fe2000000120b */
[----:B0-----:R-:W-:Y:S01]  /*6d90*/  VIADD R11, R25, 0xffffffff ;  /* 0xffffffff190b7836 */ /* 0x001fe20000000000 */
[----:B------:R-:W-:Y:S02]  /*6da0*/  SHF.L.U32 R31, R31, R26, RZ ;  /* 0x0000001a1f1f7219 */ /* 0x000fe400000006ff */
[----:B------:R-:W-:Y:S01]  /*6db0*/  LOP3.LUT R5, R22, R33, RZ, 0xc0, !PT ;  /* 0x0000002116057212 */ /* 0x000fe200078ec0ff */
[----:B------:R-:W-:-:S04]  /*6dc0*/  IMAD.MOV R7, RZ, RZ, -R8 ;  /* 0x000000ffff077224 */ /* 0x000fc800078e0a08 */
[----:B------:R-:W-:Y:S02]  /*6dd0*/  IMAD R5, R31, R8, R5 ;  /* 0x000000081f057224 */ /* 0x000fe400078e0205 */
[----:B------:R-:W-:Y:S01]  /*6de0*/  @P0 IMAD R6, R9, R23, R4 ;  /* 0x0000001709060224 */ /* 0x000fe200078e0204 */
[----:B------:R-:W-:Y:S01]  /*6df0*/  LOP3.LUT R9, R20, R11, RZ, 0xc0, !PT ;  /* 0x0000000b14097212 */ /* 0x000fe200078ec0ff */
[----:B--2---:R-:W-:Y:S02]  /*6e00*/  IMAD R4, R7, R27, R24 ;  /* 0x0000001b07047224 */ /* 0x004fe400078e0218 */
[----:B---3--:R-:W-:Y:S02]  /*6e10*/  IMAD R6, R5, R30, R6 ;  /* 0x0000001e05067224 */ /* 0x008fe400078e0206 */
[----:B------:R-:W-:Y:S02]  /*6e20*/  IMAD R5, R4, R25, R9 ;  /* 0x0000001904057224 */ /* 0x000fe400078e0209 */
[----:B------:R-:W-:-:S02]  /*6e30*/  IMAD.MOV.U32 R8, RZ, RZ, 0x1 ;  /* 0x00000001ff087424 */ /* 0x000fc400078e00ff */
[----:B------:R-:W-:Y:S01]  /*6e40*/  IMAD.MOV.U32 R7, RZ, RZ, R21 ;  /* 0x000000ffff077224 */ /* 0x000fe200078e0015 */
[----:B------:R-:W-:Y:S02]  /*6e50*/  SEL R19, R5, R6, !P0 ;  /* 0x0000000605137207 */ /* 0x000fe40004000000 */
[----:B------:R-:W-:-:S07]  /*6e60*/  SEL R12, R6, R5, !P0 ;  /* 0x00000005060c7207 */ /* 0x000fce0004000000 */
.L_x_165:
[----:B------:R-:W-:-:S08]  /*6e70*/  NOP ;  /* 0x0000000000007918 */ /* 0x000fd00000000000 */
[----:B------:R-:W0:-:S00]  /*6e80*/  USETMAXREG.DEALLOC.CTAPOOL 0x28 ;  /* 0x00000028000079c8 */ /* 0x000e0000080e0500 */
[----:B0-----:R-:W-:-:S13]  /*6e90*/  ISETP.NE.AND P0, PT, R3, RZ, PT ;  /* 0x000000ff0300720c */ /* 0x001fda0003f05270 */
[----:B------:R-:W-:Y:S05]  /*6ea0*/  @P0 EXIT ;  /* 0x000000000000094d */ /* 0x000fea0003800000 */
[----:B------:R-:W-:Y:S01]  /*6eb0*/  LOP3.LUT P0, RZ, R8, 0xff, RZ, 0xc0, !PT ;  /* 0x000000ff08ff7812 */ /* 0x000fe2000780c0ff */
[----:B------:R-:W-:Y:S02]  /*6ec0*/  IMAD.MOV.U32 R3, RZ, RZ, 0x1 ;  /* 0x00000001ff037424 */ /* 0x000fe400078e00ff */
[----:B------:R-:W-:-:S10]  /*6ed0*/  IMAD.MOV.U32 R13, RZ, RZ, RZ ;  /* 0x000000ffff0d7224 */ /* 0x000fd400078e00ff */
[----:B------:R-:W-:Y:S05]  /*6ee0*/  @!P0 BRA `(.L_x_168) ;  /* 0x0000000c00a48947 */ /* 0x000fea0003800000 */
[----:B------:R-:W0:Y:S01]  /*6ef0*/  LDC R3, c[0x0][0x28c] ;  /* 0x0000a300ff037b82 */ /* 0x000e220000000800 */
[----:B------:R-:W-:Y:S01]  /*6f00*/  ULDC UR5, c[0x0][0x658] ;  /* 0x0001960000057ab9 */ /* 0x000fe20000000800 */
[----:B------:R-:W-:Y:S01]  /*6f10*/  UMOV UR8, 0xffffffff ;  /* 0xffffffff00087882 */ /* 0x000fe20000000000 */
[----:B------:R-:W-:Y:S01]  /*6f20*/  UMOV UR11, 0x1 ;  /* 0x00000001000b7882 */ /* 0x000fe20000000000 */
[----:B------:R-:W-:Y:S01]  /*6f30*/  USHF.L.U32 UR8, UR8, UR5, URZ ;  /* 0x0000000508087299 */ /* 0x000fe2000800063f */
[----:B------:R-:W-:Y:S01]  /*6f40*/  BSSY B0, `(.L_x_168) ;  /* 0x00000e3000007945 */ /* 0x000fe20003800000 */
[----:B------:R-:W-:Y:S01]  /*6f50*/  IMAD.MOV.U32 R11, RZ, RZ, 0x1 ;  /* 0x00000001ff0b7424 */ /* 0x000fe200078e00ff */
[----:B------:R-:W-:Y:S01]  /*6f60*/  LOP3.LUT R10, R18, 0x2, RZ, 0xfc, !PT ;  /* 0x00000002120a7812 */ /* 0x000fe200078efcff */
[----:B------:R-:W1:Y:S01]  /*6f70*/  S2UR UR7, SR_CgaCtaId ;  /* 0x00000000000779c3 */ /* 0x000e620000008800 */
[----:B------:R-:W-:Y:S01]  /*6f80*/  ULOP3.LUT UR21, URZ, UR8, URZ, 0x33, !UPT ;  /* 0x000000083f157292 */ /* 0x000fe2000f8e333f */
[----:B------:R-:W-:Y:S01]  /*6f90*/  IMAD.MOV.U32 R13, RZ, RZ, RZ ;  /* 0x000000ffff0d7224 */ /* 0x000fe200078e00ff */
[----:B------:R-:W-:Y:S01]  /*6fa0*/  ULDC UR4, c[0x0][0x600] ;  /* 0x0001800000047ab9 */ /* 0x000fe20000000800 */
[----:B------:R-:W-:Y:S01]  /*6fb0*/  UMOV UR23, 0x11 ;  /* 0x0000001100177882 */ /* 0x000fe20000000000 */
[----:B------:R-:W-:-:S02]  /*6fc0*/  UIADD3 UR4, UR4, -0x1, URZ ;  /* 0xffffffff04047890 */ /* 0x000fc4000fffe03f */
[----:B------:R-:W-:Y:S01]  /*6fd0*/  USHF.L.U32 UR5, UR11, UR5, URZ ;  /* 0x000000050b057299 */ /* 0x000fe2000800063f */
[----:B------:R-:W-:Y:S01]  /*6fe0*/  ULDC.64 UR32, c[0x0][0x198] ;  /* 0x0000660000207ab9 */ /* 0x000fe20000000a00 */
[----:B0-----:R-:W-:-:S05]  /*6ff0*/  VIADD R3, R3, 0x3f ;  /* 0x0000003f03037836 */ /* 0x001fca0000000000 */
[----:B------:R-:W-:Y:S01]  /*7000*/  SHF.R.S32.HI R4, RZ, 0x1f, R3 ;  /* 0x0000001fff047819 */ /* 0x000fe20000011403 */
[----:B-1----:R-:W-:-:S03]  /*7010*/  USHF.R.U32.HI UR30, URZ, 0x2, UR7 ;  /* 0x000000023f1e7899 */ /* 0x002fc60008011607 */
[----:B------:R-:W-:Y:S01]  /*7020*/  LEA.HI R4, R4, R3, RZ, 0x6 ;  /* 0x0000000304047211 */ /* 0x000fe200078f30ff */
[----:B------:R-:W-:Y:S01]  /*7030*/  ULOP3.LUT UR6, UR7, 0x3, URZ, 0xc0, !UPT ;  /* 0x0000000307067892 */ /* 0x000fe2000f8ec03f */
[----:B------:R-:W-:Y:S01]  /*7040*/  IMAD.MOV.U32 R3, RZ, RZ, 0x1 ;  /* 0x00000001ff037424 */ /* 0x000fe200078e00ff */
[----:B------:R-:W-:Y:S01]  /*7050*/  USHF.L.U32 UR13, UR7, 0x4, URZ ;  /* 0x00000004070d7899 */ /* 0x000fe2000800063f */
[----:B------:R-:W-:Y:S01]  /*7060*/  SHF.R.S32.HI R8, RZ, 0x6, R4 ;  /* 0x00000006ff087819 */ /* 0x000fe20000011404 */
[----:B------:R-:W-:Y:S02]  /*7070*/  USHF.L.U32 UR31, UR7, 0xa, URZ ;  /* 0x0000000a071f7899 */ /* 0x000fe4000800063f */
[----:B------:R-:W-:Y:S02]  /*7080*/  ULOP3.LUT UR7, UR7, 0xfffffffc, URZ, 0xc0, !UPT ;  /* 0xfffffffc07077892 */ /* 0x000fe4000f8ec03f */
[----:B------:R-:W-:Y:S01]  /*7090*/  UISETP.GT.U32.AND UP0, UPT, UR6, 0xffff, UPT ;  /* 0x0000ffff0600788c */ /* 0x000fe2000bf04070 */
[----:B------:R-:W-:Y:S01]  /*70a0*/  VIADD R9, R8, 0x1 ;  /* 0x0000000108097836 */ /* 0x000fe20000000000 */
[----:B------:R-:W-:-:S02]  /*70b0*/  ULOP3.LUT UR9, UR7, 0x1, URZ, 0xfc, !UPT ;  /* 0x0000000107097892 */ /* 0x000fc4000f8efc3f */
[----:B------:R-:W-:Y:S02]  /*70c0*/  ULOP3.LUT UR10, UR7, 0x2, URZ, 0xfc, !UPT ;  /* 0x00000002070a7892 */ /* 0x000fe4000f8efc3f */
[----:B------:R-:W-:Y:S02]  /*70d0*/  USHF.L.U32 UR8, UR11, UR7, URZ ;  /* 0x000000070b087299 */ /* 0x000fe4000800063f */
[----:B------:R-:W-:Y:S02]  /*70e0*/  ULOP3.LUT UR7, UR7, 0x3, URZ, 0xfc, !UPT ;  /* 0x0000000307077892 */ /* 0x000fe4000f8efc3f */
[----:B------:R-:W-:Y:S02]  /*70f0*/  USHF.L.U32 UR9, UR11, UR9, URZ ;  /* 0x000000090b097299 */ /* 0x000fe4000800063f */
[----:B------:R-:W-:Y:S02]  /*7100*/  USHF.L.U32 UR10, UR11, UR10, URZ ;  /* 0x0000000a0b0a7299 */ /* 0x000fe4000800063f */
[----:B------:R-:W-:-:S02]  /*7110*/  USEL UR6, UR6, 0xffff, !UP0 ;  /* 0x0000ffff06067887 */ /* 0x000fc4000c000000 */
[----:B------:R-:W-:Y:S02]  /*7120*/  USHF.L.U32 UR7, UR11, UR7, URZ ;  /* 0x000000070b077299 */ /* 0x000fe4000800063f */
[----:B------:R-:W-:Y:S02]  /*7130*/  ULOP3.LUT UR8, UR10, UR8, UR9, 0xfe, !UPT ;  /* 0x000000080a087292 */ /* 0x000fe4000f8efe09 */
[----:B------:R-:W-:Y:S02]  /*7140*/  ULOP3.LUT UR6, UR6, 0xffff, URZ, 0xc0, !UPT ;  /* 0x0000ffff06067892 */ /* 0x000fe4000f8ec03f */
[----:B------:R-:W-:Y:S02]  /*7150*/  ULOP3.LUT UR13, UR13, 0x30, URZ, 0xc0, !UPT ;  /* 0x000000300d0d7892 */ /* 0x000fe4000f8ec03f */
[----:B------:R-:W-:Y:S02]  /*7160*/  ULOP3.LUT UR22, UR8, UR7, URZ, 0xfc, !UPT ;  /* 0x0000000708167292 */ /* 0x000fe4000f8efc3f */
[----:B------:R-:W-:-:S12]  /*7170*/  USHF.L.U32 UR23, UR23, UR6, URZ ;  /* 0x0000000617177299 */ /* 0x000fd8000800063f */
.L_x_179:
[----:B------:R-:W-:-:S03]  /*7180*/  UMOV UR6, 0xffffffff ;  /* 0xffffffff00067882 */ /* 0x000fc60000000000 */
[----:B------:R-:W-:Y:S05]  /*7190*/  BRA.DIV UR6, `(.L_x_169) ;  /* 0x00000012064c7947 */ /* 0x000fea000b800000 */
[----:B------:R-:W-:-:S13]  /*71a0*/  ELECT P6, URZ, PT ;  /* 0x00000000003f782f */ /* 0x000fda00038c0000 */
.L_x_193:
[----:B------:R-:W-:Y:S04]  /*71b0*/  BSSY B1, `(.L_x_170) ;  /* 0x0000047000017945 */ /* 0x000fe80003800000 */
[----:B------:R-:W-:Y:S05]  /*71c0*/  @!P6 BRA `(.L_x_171) ;  /* 0x000000040014e947 */ /* 0x000fea0003800000 */
[----:B------:R-:W0:Y:S02]  /*71d0*/  LDC R4, c[0x0][0x28c] ;  /* 0x0000a300ff047b82 */ /* 0x000e240000000800 */
[----:B0-----:R-:W-:-:S13]  /*71e0*/  ISETP.GE.AND P0, PT, R4, 0x1, PT ;  /* 0x000000010400780c */ /* 0x001fda0003f06270 */
[----:B------:R-:W-:Y:S05]  /*71f0*/  @!P0 BRA `(.L_x_171) ;  /* 0x0000000400088947 */ /* 0x000fea0003800000 */
[----:B------:R-:W-:Y:S01]  /*7200*/  LEA R12, R12, UR30, 0x1 ;  /* 0x0000001e0c0c7c11 */ /* 0x000fe2000f8e08ff */
[----:B------:R-:W-:Y:S02]  /*7210*/  IMAD.SHL.U32 R19, R19, 0x80, RZ ;  /* 0x0000008013137824 */ /* 0x000fe400078e00ff */
[----:B------:R-:W-:Y:S02]  /*7220*/  IMAD.MOV.U32 R20, RZ, RZ, RZ ;  /* 0x000000ffff147224 */ /* 0x000fe400078e00ff */
[----:B------:R-:W-:Y:S02]  /*7230*/  IMAD.U32 R22, RZ, RZ, UR13 ;  /* 0x0000000dff167e24 */ /* 0x000fe4000f8e00ff */
[----:B------:R-:W-:Y:S02]  /*7240*/  IMAD.MOV.U32 R4, RZ, RZ, R9 ;  /* 0x000000ffff047224 */ /* 0x000fe400078e0009 */
[----:B------:R-:W-:Y:S02]  /*7250*/  IMAD.MOV.U32 R5, RZ, RZ, R3 ;  /* 0x000000ffff057224 */ /* 0x000fe400078e0003 */
[----:B------:R-:W-:-:S02]  /*7260*/  IMAD.MOV.U32 R6, RZ, RZ, R13 ;  /* 0x000000ffff067224 */ /* 0x000fc400078e000d */
[----:B------:R-:W-:Y:S02]  /*7270*/  IMAD.SHL.U32 R15, R12, 0x40, RZ ;  /* 0x000000400c0f7824 */ /* 0x000fe400078e00ff */
[----:B------:R-:W-:-:S07]  /*7280*/  VIADD R24, R19, 0x40 ;  /* 0x0000004013187836 */ /* 0x000fce0000000000 */
.L_x_174:
[----:B------:R-:W0:Y:S01]  /*7290*/  S2R R21, SR_CgaCtaId ;  /* 0x0000000000157919 */ /* 0x000e220000008800 */
[----:B------:R-:W-:Y:S02]  /*72a0*/  MOV R12, 0x400 ;  /* 0x00000400000c7802 */ /* 0x000fe40000000f00 */
[----:B------:R-:W-:-:S13]  /*72b0*/  ISETP.NE.AND P1, PT, R0, RZ, PT ;  /* 0x000000ff0000720c */ /* 0x000fda0003f25270 */
[----:B------:R-:W1:Y:S01]  /*72c0*/  @!P1 LDC R14, c[0x0][0x500] ;  /* 0x00014000ff0e9b82 */ /* 0x000e620000000800 */
[----:B0-----:R-:W-:Y:S02]  /*72d0*/  LEA R23, R21, R12, 0x18 ;  /* 0x0000000c15177211 */ /* 0x001fe400078ec0ff */
[----:B------:R-:W-:-:S03]  /*72e0*/  SHF.L.U32 R12, R5, 0x1f, RZ ;  /* 0x0000001f050c7819 */ /* 0x000fc600000006ff */
[----:B------:R-:W-:-:S04]  /*72f0*/  IMAD R21, R6, 0x8, R23 ;  /* 0x0000000806157824 */ /* 0x000fc800078e0217 */
[----:B------:R-:W0:Y:S02]  /*7300*/  SYNCS.PHASECHK.TRANS64.TRYWAIT P0, [R21+URZ+0x38], R12 ;  /* 0x0000380c150075a7 */ /* 0x000e24000800017f */
[----:B01----:R-:W-:Y:S05]  /*7310*/  @!P0 BRA `(.L_x_172) ;  /* 0x00000010000c8947 */ /* 0x003fea0003800000 */
.L_x_194:
[----:B0-----:R-:W-:Y:S01]  /*7320*/  PRMT R12, R10, 0x9910, RZ ;  /* 0x000099100a0c7816 */ /* 0x001fe200000000ff */
[----:B------:R0:W-:Y:S03]  /*7330*/  @!P1 SYNCS.ARRIVE.TRANS64 RZ, [R21+URZ], R14 ;  /* 0x0000000e15ff99a7 */ /* 0x0001e6000800003f */
[----:B------:R-:W-:-:S13]  /*7340*/  ISETP.NE.AND P0, PT, R12, 0x2, PT ;  /* 0x000000020c00780c */ /* 0x000fda0003f05270 */
[----:B0-----:R-:W-:Y:S05]  /*7350*/  @P0 BRA `(.L_x_173) ;  /* 0x0000000000040947 */ /* 0x001fea0003800000 */
[----:B------:R-:W-:Y:S01]  /*7360*/  BPT.TRAP 0x1 ;  /* 0x000000040000795c */ /* 0x000fe20000300000 */
.L_x_173:
[----:B------:R-:W-:Y:S01]  /*7370*/  R2UR UR8, R6 ;  /* 0x00000000060872ca */ /* 0x000fe200000e0000 */
[----:B------:R-:W-:Y:S01]  /*7380*/  VIADD R4, R4, 0xffffffff ;  /* 0xffffffff04047836 */ /* 0x000fe20000000000 */
[----:B------:R-:W-:Y:S01]  /*7390*/  R2UR UR10, R23 ;  /* 0x00000000170a72ca */ /* 0x000fe200000e0000 */
[----:B------:R-:W-:Y:S01]  /*73a0*/  UIADD3 UR14, UP0, UR32, 0xf0, URZ ;  /* 0x000000f0200e7890 */ /* 0x000fe2000ff1e03f */
[----:B------:R-:W-:Y:S01]  /*73b0*/  R2UR UR25, R21 ;  /* 0x00000000151972ca */ /* 0x000fe200000e0000 */
[----:B------:R-:W-:Y:S01]  /*73c0*/  UIADD3 UR34, UP1, UR32, 0x1f0, URZ ;  /* 0x000001f020227890 */ /* 0x000fe2000ff3e03f */
[----:B------:R-:W-:Y:S01]  /*73d0*/  R2UR UR28, R7 ;  /* 0x00000000071c72ca */ /* 0x000fe200000e0000 */
[----:B------:R-:W-:Y:S01]  /*73e0*/  UIADD3.X UR15, URZ, UR33, URZ, UP0, !UPT ;  /* 0x000000213f0f7290 */ /* 0x000fe200087fe43f */
[----:B------:R-:W-:Y:S01]  /*73f0*/  R2UR UR26, R20 ;  /* 0x00000000141a72ca */ /* 0x000fe200000e0000 */
[----:B------:R-:W-:Y:S01]  /*7400*/  UPRMT UR29, URZ, 0x5410, UR23 ;  /* 0x000054103f1d7896 */ /* 0x000fe20008000017 */
[----:B------:R-:W-:Y:S01]  /*7410*/  R2UR UR19, R22 ;  /* 0x00000000161372ca */ /* 0x000fe200000e0000 */
[----:B------:R-:W-:Y:S01]  /*7420*/  UIADD3.X UR35, URZ, UR33, URZ, UP1, !UPT ;  /* 0x000000213f237290 */ /* 0x000fe20008ffe43f */
[----:B------:R-:W-:Y:S01]  /*7430*/  R2UR UR27, R15 ;  /* 0x000000000f1b72ca */ /* 0x000fe200000e0000 */
[----:B------:R-:W-:Y:S01]  /*7440*/  USHF.L.U32 UR8, UR8, 0xd, URZ ;  /* 0x0000000d08087899 */ /* 0x000fe2000800063f */
[----:B------:R-:W-:Y:S01]  /*7450*/  R2UR UR18, R19 ;  /* 0x00000000131272ca */ /* 0x000fe200000e0000 */
[----:B------:R-:W-:Y:S01]  /*7460*/  UPRMT UR38, URZ, 0x5410, UR22 ;  /* 0x000054103f267896 */ /* 0x000fe20008000016 */
[----:B------:R-:W-:Y:S01]  /*7470*/  ISETP.GT.AND P1, PT, R4, 0x1, PT ;  /* 0x000000010400780c */ /* 0x000fe20003f24270 */
[----:B------:R-:W-:Y:S01]  /*7480*/  ULEA UR9, UR30, UR8, 0xc ;  /* 0x000000081e097291 */ /* 0x000fe2000f8e603f */
[----:B------:R-:W-:Y:S01]  /*7490*/  VIADD R6, R6, 0x1 ;  /* 0x0000000106067836 */ /* 0x000fe20000000000 */
[----:B------:R-:W-:Y:S01]  /*74a0*/  ULOP3.LUT UR8, UR8, 0xc00, UR31, 0xf8, !UPT ;  /* 0x00000c0008087892 */ /* 0x000fe2000f8ef81f */
[----:B------:R-:W-:Y:S01]  /*74b0*/  VIADD R22, R22, 0x40 ;  /* 0x0000004016167836 */ /* 0x000fe20000000000 */
[----:B------:R-:W-:Y:S01]  /*74c0*/  ULEA UR9, UR9, UR10, 0x1 ;  /* 0x0000000a09097291 */ /* 0x000fe2000f8e083f */
[----:B------:R-:W-:Y:S01]  /*74d0*/  VIADD R20, R20, 0x40 ;  /* 0x0000004014147836 */ /* 0x000fe20000000000 */
[----:B------:R-:W-:Y:S01]  /*74e0*/  ULEA UR8, UR8, UR10, 0x1 ;  /* 0x0000000a08087291 */ /* 0x000fe2000f8e083f */
[----:B------:R-:W-:Y:S01]  /*74f0*/  R2UR UR10, R24 ;  /* 0x00000000180a72ca */ /* 0x000fe200000e0000 */
[----:B------:R-:W-:Y:S01]  /*7500*/  UIADD3 UR24, UR9, 0x180, URZ ;  /* 0x0000018009187890 */ /* 0x000fe2000fffe03f */
[----:B------:R-:W-:Y:S01]  /*7510*/  ISETP.NE.AND P0, PT, R6, 0x7, PT ;  /* 0x000000070600780c */ /* 0x000fe20003f05270 */
[----:B------:R-:W-:-:S02]  /*7520*/  UIADD3 UR16, UR8, 0x1c180, URZ ;  /* 0x0001c18008107890 */ /* 0x000fc4000fffe03f */
[----:B------:R-:W-:Y:S01]  /*7530*/  UIADD3 UR8, UR8, 0x1e180, URZ ;  /* 0x0001e18008087890 */ /* 0x000fe2000fffe03f */
[----:B------:R-:W-:Y:S01]  /*7540*/  SEL R12, RZ, 0x1, P0 ;  /* 0x00000001ff0c7807 */ /* 0x000fe20000000000 */
[----:B------:R-:W-:Y:S01]  /*7550*/  UMOV UR6, 0x0 ;  /* 0x0000000000067882 */ /* 0x000fe20000000000 */
[----:B------:R-:W-:Y:S01]  /*7560*/  UMOV UR7, 0x10000000 ;  /* 0x1000000000077882 */ /* 0x000fe20000000000 */
[----:B------:R-:W-:Y:S01]  /*7570*/  UMOV UR17, UR25 ;  /* 0x0000001900117c82 */ /* 0x000fe20008000000 */
[----:B------:R-:W-:Y:S01]  /*7580*/  UMOV UR20, UR28 ;  /* 0x0000001c00147c82 */ /* 0x000fe20008000000 */
[----:B------:R-:W-:Y:S01]  /*7590*/  UMOV UR9, UR25 ;  /* 0x0000001900097c82 */ /* 0x000fe20008000000 */
[----:B------:R-:W-:Y:S01]  /*75a0*/  UMOV UR11, UR19 ;  /* 0x00000013000b7c82 */ /* 0x000fe20008000000 */
[----:B------:R0:W-:Y:S01]  /*75b0*/  UTMALDG.3D.MULTICAST [UR24], [UR14], UR29, desc[UR6] ;  /* 0x000006180e0073b4 */ /* 0x0001e2000801181d */
[----:B------:R-:W-:Y:S01]  /*75c0*/  UMOV UR12, UR28 ;  /* 0x0000001c000c7c82 */ /* 0x000fe20008000000 */
[----:B------:R-:W-:-:S02]  /*75d0*/  LOP3.LUT R5, R5, R12, RZ, 0x3c, !PT ;  /* 0x0000000c05057212 */ /* 0x000fc400078e3cff */
[----:B------:R-:W-:Y:S01]  /*75e0*/  SEL R6, R6, RZ, P0 ;  /* 0x000000ff06067207 */ /* 0x000fe20000000000 */
[----:B------:R0:W-:Y:S01]  /*75f0*/  UTMALDG.3D.MULTICAST [UR16], [UR34], UR38, desc[UR6] ;  /* 0x00000610220073b4 */ /* 0x0001e20008011826 */
[----:B------:R0:W-:Y:S02]  /*7600*/  UTMALDG.3D.MULTICAST [UR8], [UR34], UR38, desc[UR6] ;  /* 0x00000608220073b4 */ /* 0x0001e40008011826 */
[----:B0-----:R-:W-:Y:S05]  /*7610*/  @P1 BRA `(.L_x_174) ;  /* 0xfffffffc001c1947 */ /* 0x001fea000383ffff */
.L_x_171:
[----:B------:R-:W-:Y:S05]  /*7620*/  BSYNC B1 ;  /* 0x0000000000017941 */ /* 0x000fea0003800000 */
.L_x_170:
[----:B------:R-:W-:Y:S01]  /*7630*/  LOP3.LUT P1, RZ, R11, 0xff, RZ, 0xc0, !PT ;  /* 0x000000ff0bff7812 */ /* 0x000fe2000782c0ff */
[C---:B------:R-:W-:Y:S01]  /*7640*/  IMAD.IADD R13, R8.reuse, 0x1, R13 ;  /* 0x00000001080d7824 */ /* 0x040fe200078e020d */
[----:B------:R-:W-:Y:S01]  /*7650*/  ULDC.64 UR6, c[0x0][0x650] ;  /* 0x0001940000067ab9 */ /* 0x000fe20000000a00 */
[C---:B------:R-:W-:Y:S01]  /*7660*/  ISETP.GE.U32.AND P2, PT, R8.reuse, 0x7, PT ;  /* 0x000000070800780c */ /* 0x040fe20003f46070 */
[----:B------:R-:W-:Y:S01]  /*7670*/  BSSY B1, `(.L_x_175) ;  /* 0x000006d000017945 */ /* 0x000fe20003800000 */
[C---:B------:R-:W-:Y:S01]  /*7680*/  IMAD.WIDE.U32 R4, R13.reuse, 0x24924925, RZ ;  /* 0x249249250d047825 */ /* 0x040fe200078e00ff */
[----:B------:R-:W-:Y:S02]  /*7690*/  ISETP.GT.U32.AND P0, PT, R13, 0x6, PT ;  /* 0x000000060d00780c */ /* 0x000fe40003f04070 */
[----:B------:R-:W-:Y:S01]  /*76a0*/  PRMT R11, RZ, 0x7610, R11 ;  /* 0x00007610ff0b7816 */ /* 0x000fe2000000000b */
[----:B------:R-:W-:Y:S01]  /*76b0*/  IMAD.MOV.U32 R12, RZ, RZ, -0x1 ;  /* 0xffffffffff0c7424 */ /* 0x000fe200078e00ff */
[----:B------:R-:W-:Y:S01]  /*76c0*/  ISETP.LT.U32.AND P0, PT, R8, 0x7, P0 ;  /* 0x000000070800780c */ /* 0x000fe20000701070 */
[----:B------:R-:W-:-:S02]  /*76d0*/  IMAD.MOV.U32 R19, RZ, RZ, -0x1 ;  /* 0xffffffffff137424 */ /* 0x000fc400078e00ff */
[----:B------:R-:W0:Y:S01]  /*76e0*/  @P1 S2R R7, SR_CgaCtaId ;  /* 0x0000000000071919 */ /* 0x000e220000008800 */
[----:B------:R-:W-:Y:S02]  /*76f0*/  SEL R4, RZ, 0x1, !P0 ;  /* 0x00000001ff047807 */ /* 0x000fe40004000000 */
[----:B------:R-:W-:Y:S02]  /*7700*/  IADD3 R16, P0, R16, UR36, RZ ;  /* 0x0000002410107c10 */ /* 0x000fe4000ff1e0ff */
[----:B------:R-:W-:Y:S02]  /*7710*/  @P1 MOV R6, 0x400 ;  /* 0x0000040000061802 */ /* 0x000fe40000000f00 */
[----:B------:R-:W-:Y:S02]  /*7720*/  IADD3.X R17, R17, UR42, RZ, P0, !PT ;  /* 0x0000002a11117c10 */ /* 0x000fe400087fe4ff */
[----:B------:R-:W-:Y:S02]  /*7730*/  ISETP.GE.U32.AND P0, PT, R16, UR6, PT ;  /* 0x0000000610007c0c */ /* 0x000fe4000bf06070 */
[----:B------:R-:W-:-:S02]  /*7740*/  LOP3.LUT R3, R3, R4, RZ, 0x3c, !PT ;  /* 0x0000000403037212 */ /* 0x000fc400078e3cff */
[----:B------:R-:W-:Y:S02]  /*7750*/  ISETP.GE.U32.AND.EX P0, PT, R17, UR7, PT, P0 ;  /* 0x0000000711007c0c */ /* 0x000fe4000bf06100 */
[----:B0-----:R-:W-:Y:S01]  /*7760*/  @P1 LEA R6, R7, R6, 0x18 ;  /* 0x0000000607061211 */ /* 0x001fe200078ec0ff */
[----:B------:R-:W-:-:S03]  /*7770*/  IMAD.IADD R7, R13, 0x1, -R5 ;  /* 0x000000010d077824 */ /* 0x000fc600078e0a05 */
[----:B------:R0:W-:Y:S02]  /*7780*/  @P1 SYNCS.ARRIVE.TRANS64.A1T0 RZ, [R6+URZ+0x88], RZ ;  /* 0x000088ff06ff19a7 */ /* 0x0001e4000810003f */
[----:B------:R-:W-:-:S04]  /*7790*/  LEA.HI R7, R7, R5, RZ, 0x1f ;  /* 0x0000000507077211 */ /* 0x000fc800078ff8ff */
[----:B------:R-:W-:Y:S01]  /*77a0*/  SHF.R.U32.HI R4, RZ, 0x2, R7 ;  /* 0x00000002ff047819 */ /* 0x000fe20000011607 */
[----:B------:R-:W-:-:S03]  /*77b0*/  IMAD.MOV.U32 R7, RZ, RZ, -0x1 ;  /* 0xffffffffff077424 */ /* 0x000fc600078e00ff */
[--C-:B------:R-:W-:Y:S01]  /*77c0*/  @P2 LOP3.LUT R3, R3, 0x1, R4.reuse, 0x78, !PT ;  /* 0x0000000103032812 */ /* 0x100fe200078e7804 */
[----:B------:R-:W-:Y:S01]  /*77d0*/  IMAD R13, R4, -0x7, R13 ;  /* 0xfffffff9040d7824 */ /* 0x000fe200078e020d */
[----:B------:R-:W-:Y:S01]  /*77e0*/  PRMT R4, RZ, 0x7610, R4 ;  /* 0x00007610ff047816 */ /* 0x000fe20000000004 */
[----:B0-----:R-:W-:Y:S06]  /*77f0*/  @P0 BRA `(.L_x_176) ;  /* 0x0000000400500947 */ /* 0x001fec0003800000 */
[----:B------:R-:W0:Y:S01]  /*7800*/  S2R R15, SR_CTAID.X ;  /* 0x00000000000f7919 */ /* 0x000e220000002500 */
[----:B------:R-:W-:Y:S01]  /*7810*/  ULDC.64 UR6, c[0x0][0x628] ;  /* 0x00018a0000067ab9 */ /* 0x000fe20000000a00 */
[----:B------:R-:W1:Y:S01]  /*7820*/  LDC R20, c[0x0][0x144] ;  /* 0x00005100ff147b82 */ /* 0x000e620000000800 */
[----:B------:R-:W-:Y:S01]  /*7830*/  ISETP.NE.U32.AND P0, PT, RZ, UR6, PT ;  /* 0x00000006ff007c0c */ /* 0x000fe2000bf05070 */
[----:B------:R-:W2:Y:S01]  /*7840*/  S2R R12, SR_CTAID.Y ;  /* 0x00000000000c7919 */ /* 0x000ea20000002600 */
[----:B------:R-:W-:Y:S01]  /*7850*/  ULDC UR8, c[0x0][0x150] ;  /* 0x0000540000087ab9 */ /* 0x000fe20000000800 */
[----:B------:R-:W-:Y:S01]  /*7860*/  ULDC UR9, c[0x0][0x630] ;  /* 0x00018c0000097ab9 */ /* 0x000fe20000000800 */
[----:B------:R-:W-:Y:S01]  /*7870*/  ISETP.NE.AND.EX P0, PT, RZ, UR7, PT, P0 ;  /* 0x00000007ff007c0c */ /* 0x000fe2000bf05300 */
[----:B------:R-:W-:Y:S01]  /*7880*/  IMAD.MOV.U32 R4, RZ, RZ, R16 ;  /* 0x000000ffff047224 */ /* 0x000fe200078e0010 */
[----:B0-----:R-:W-:-:S05]  /*7890*/  I2FP.F32.U32 R5, R15 ;  /* 0x0000000f00057245 */ /* 0x001fca0000201000 */
[----:B------:R-:W-:Y:S01]  /*78a0*/  FMUL R21, R5, UR8 ;  /* 0x0000000805157c20 */ /* 0x000fe20008400000 */
[----:B------:R-:W-:-:S05]  /*78b0*/  IMAD.MOV.U32 R5, RZ, RZ, R17 ;  /* 0x000000ffff057224 */ /* 0x000fca00078e0011 */
[----:B--2---:R-:W-:Y:S05]  /*78c0*/  @!P0 BRA `(.L_x_177) ;  /* 0x0000000000288947 */ /* 0x004fea0003800000 */
[----:B------:R-:W-:Y:S02]  /*78d0*/  ULDC UR8, c[0x0][0x634] ;  /* 0x00018d0000087ab9 */ /* 0x000fe40000000800 */
[----:B------:R-:W-:-:S05]  /*78e0*/  IADD3 R5, P0, R16, UR8, RZ ;  /* 0x0000000810057c10 */ /* 0x000fca000ff1e0ff */
[----:B------:R-:W-:-:S04]  /*78f0*/  IMAD.X R19, RZ, RZ, R17, P0 ;  /* 0x000000ffff137224 */ /* 0x000fc800000e0611 */
[----:B------:R-:W-:-:S04]  /*7900*/  IMAD.WIDE.U32 R6, R19, UR6, RZ ;  /* 0x0000000613067c25 */ /* 0x000fc8000f8e00ff */
[----:B------:R-:W-:-:S04]  /*7910*/  IMAD.WIDE.U32 R6, P0, R5, UR7, R6 ;  /* 0x0000000705067c25 */ /* 0x000fc8000f800006 */
[----:B------:R-:W-:-:S04]  /*7920*/  IMAD.WIDE.U32 R4, R5, UR6, RZ ;  /* 0x0000000605047c25 */ /* 0x000fc8000f8e00ff */
[----:B------:R-:W-:Y:S01]  /*7930*/  IMAD.MOV.U32 R4, RZ, RZ, R7 ;  /* 0x000000ffff047224 */ /* 0x000fe200078e0007 */
[----:B------:R-:W-:Y:S01]  /*7940*/  IADD3 RZ, P1, R5, R6, RZ ;  /* 0x0000000605ff7210 */ /* 0x000fe20007f3e0ff */
[----:B------:R-:W-:-:S04]  /*7950*/  IMAD.X R5, RZ, RZ, RZ, P0 ;  /* 0x000000ffff057224 */ /* 0x000fc800000e06ff */
[----:B------:R-:W-:-:S08]  /*7960*/  IMAD.WIDE.U32.X R4, R19, UR7, R4, P1 ;  /* 0x0000000713047c25 */ /* 0x000fd000088e0404 */
.L_x_177:
[--C-:B------:R-:W-:Y:S01]  /*7970*/  SHF.R.U64 R14, R4, UR9, R5.reuse ;  /* 0x00000009040e7c19 */ /* 0x100fe20008001205 */
[----:B------:R-:W0:Y:S01]  /*7980*/  F2I.U32.TRUNC.NTZ R21, R21 ;  /* 0x0000001500157305 */ /* 0x000e22000020f000 */
[----:B------:R-:W-:Y:S01]  /*7990*/  SHF.R.U32.HI R4, RZ, UR9, R5 ;  /* 0x00000009ff047c19 */ /* 0x000fe20008011605 */
[----:B------:R-:W-:Y:S01]  /*79a0*/  ULDC.64 UR6, c[0x0][0x620] ;  /* 0x0001880000067ab9 */ /* 0x000fe20000000a00 */
[----:B------:R-:W-:Y:S01]  /*79b0*/  IADD3 R7, P0, RZ, -R14, RZ ;  /* 0x8000000eff077210 */ /* 0x000fe20007f1e0ff */
[----:B------:R-:W-:-:S04]  /*79c0*/  ULDC.64 UR8, c[0x0][0x640] ;  /* 0x0001900000087ab9 */ /* 0x000fc80000000a00 */
[----:B------:R-:W-:Y:S01]  /*79d0*/  IMAD.X R4, RZ, RZ, ~R4, P0 ;  /* 0x000000ffff047224 */ /* 0x000fe200000e0e04 */
[----:B------:R-:W-:-:S03]  /*79e0*/  ISETP.NE.U32.AND P0, PT, RZ, UR8, PT ;  /* 0x00000008ff007c0c */ /* 0x000fc6000bf05070 */
[----:B------:R-:W-:Y:S01]  /*79f0*/  IMAD R6, R4, UR6, RZ ;  /* 0x0000000604067c24 */ /* 0x000fe2000f8e02ff */
[----:B------:R-:W-:Y:S01]  /*7a00*/  ISETP.NE.AND.EX P0, PT, RZ, UR9, PT, P0 ;  /* 0x00000009ff007c0c */ /* 0x000fe2000bf05300 */
[----:B------:R-:W-:Y:S01]  /*7a10*/  IMAD.WIDE.U32 R4, R7, UR6, R16 ;  /* 0x0000000607047c25 */ /* 0x000fe2000f8e0010 */
[----:B------:R-:W-:-:S03]  /*7a20*/  ULDC UR6, c[0x0][0x618] ;  /* 0x0001860000067ab9 */ /* 0x000fc60000000800 */
[----:B------:R-:W-:Y:S01]  /*7a30*/  IMAD R7, R7, UR7, R6 ;  /* 0x0000000707077c24 */ /* 0x000fe2000f8e0206 */
[----:B------:R-:W-:Y:S01]  /*7a40*/  ULDC UR7, c[0x0][0x154] ;  /* 0x0000550000077ab9 */ /* 0x000fe20000000800 */
[----:B0-----:R-:W-:Y:S02]  /*7a50*/  IMAD.MOV R6, RZ, RZ, -R21 ;  /* 0x000000ffff067224 */ /* 0x001fe400078e0a15 */
[----:B------:R-:W0:Y:S01]  /*7a60*/  LDC R21, c[0x0][0x148] ;  /* 0x00005200ff157b82 */ /* 0x000e220000000800 */
[----:B------:R-:W-:Y:S02]  /*7a70*/  IMAD.IADD R5, R5, 0x1, R7 ;  /* 0x0000000105057824 */ /* 0x000fe400078e0207 */
[----:B-1----:R-:W-:Y:S01]  /*7a80*/  IMAD R15, R20, R6, R15 ;  /* 0x00000006140f7224 */ /* 0x002fe200078e020f */
[----:B------:R-:W-:Y:S02]  /*7a90*/  I2FP.F32.U32 R6, R12 ;  /* 0x0000000c00067245 */ /* 0x000fe40000201000 */
[----:B------:R-:W-:-:S02]  /*7aa0*/  SHF.R.U64 R19, R4, UR6, R5 ;  /* 0x0000000604137c19 */ /* 0x000fc40008001205 */
[----:B------:R-:W-:Y:S01]  /*7ab0*/  SHF.R.U32.HI R4, RZ, UR6, R5 ;  /* 0x00000006ff047c19 */ /* 0x000fe20008011605 */
[----:B------:R-:W-:Y:S01]  /*7ac0*/  FMUL R6, R6, UR7 ;  /* 0x0000000706067c20 */ /* 0x000fe20008400000 */
[----:B------:R-:W-:Y:S02]  /*7ad0*/  ULDC UR6, c[0x0][0x608] ;  /* 0x0001820000067ab9 */ /* 0x000fe40000000800 */
[--C-:B------:R-:W-:Y:S01]  /*7ae0*/  SHF.R.U64 R22, R19, UR6, R4.reuse ;  /* 0x0000000613167c19 */ /* 0x100fe20008001204 */
[----:B------:R1:W2:Y:S01]  /*7af0*/  F2I.U32.TRUNC.NTZ R24, R6 ;  /* 0x0000000600187305 */ /* 0x0002a2000020f000 */
[----:B------:R-:W-:Y:S01]  /*7b00*/  SHF.R.U32.HI R5, RZ, UR6, R4 ;  /* 0x00000006ff057c19 */ /* 0x000fe20008011604 */
[----:B------:R-:W-:-:S03]  /*7b10*/  ULDC UR6, c[0x0][0x658] ;  /* 0x0001960000067ab9 */ /* 0x000fc60000000800 */
[--C-:B------:R-:W-:Y:S02]  /*7b20*/  SHF.R.U64 R20, R22, UR6, R5.reuse ;  /* 0x0000000616147c19 */ /* 0x100fe40008001205 */
[----:B------:R-:W-:-:S03]  /*7b30*/  SHF.R.U32.HI R23, RZ, UR6, R5 ;  /* 0x00000006ff177c19 */ /* 0x000fc60008011605 */
[----:B------:R-:W-:Y:S02]  /*7b40*/  IMAD.MOV.U32 R4, RZ, RZ, R20 ;  /* 0x000000ffff047224 */ /* 0x000fe400078e0014 */
[----:B------:R-:W-:Y:S01]  /*7b50*/  IMAD.MOV.U32 R5, RZ, RZ, R23 ;  /* 0x000000ffff057224 */ /* 0x000fe200078e0017 */
[----:B-1----:R-:W-:Y:S06]  /*7b60*/  @!P0 BRA `(.L_x_178) ;  /* 0x0000000000288947 */ /* 0x002fec0003800000 */
        /* <DEDUP_REMOVED lines=10> */
.L_x_178:
[----:B------:R-:W-:Y:S01]  /*7c10*/  ISETP.NE.AND P0, PT, R2, 0x1, PT ;  /* 0x000000010200780c */ /* 0x000fe20003f05270 */
[----:B------:R-:W-:Y:S01]  /*7c20*/  ULDC UR6, c[0x0][0x648] ;  /* 0x0001920000067ab9 */ /* 0x000fe20000000800 */
[----:B------:R-:W-:Y:S01]  /*7c30*/  LOP3.LUT R22, R22, UR21, RZ, 0xc0, !PT ;  /* 0x0000001516167c12 */ /* 0x000fe2000f8ec0ff */
[----:B--2---:R-:W-:Y:S01]  /*7c40*/  IMAD.MOV R24, RZ, RZ, -R24 ;  /* 0x000000ffff187224 */ /* 0x004fe200078e0a18 */
[----:B------:R-:W-:Y:S01]  /*7c50*/  SHF.R.U64 R5, R4, UR6, R5 ;  /* 0x0000000604057c19 */ /* 0x000fe20008001205 */
[----:B------:R-:W-:Y:S01]  /*7c60*/  ULDC UR6, c[0x0][0x638] ;  /* 0x00018e0000067ab9 */ /* 0x000fe20000000800 */
[----:B------:R-:W-:Y:S01]  /*7c70*/  LOP3.LUT R19, R19, UR4, RZ, 0xc0, !PT ;  /* 0x0000000413137c12 */ /* 0x000fe2000f8ec0ff */
[----:B------:R-:W-:Y:S01]  /*7c80*/  ULDC UR7, c[0x0][0x610] ;  /* 0x0001840000077ab9 */ /* 0x000fe20000000800 */
[----:B------:R-:W-:Y:S02]  /*7c90*/  IMAD.MOV.U32 R4, RZ, RZ, 0x1 ;  /* 0x00000001ff047424 */ /* 0x000fe400078e00ff */
[----:B------:R-:W-:-:S02]  /*7ca0*/  IMAD.MOV R7, RZ, RZ, -R5 ;  /* 0x000000ffff077224 */ /* 0x000fc400078e0a05 */
[----:B------:R-:W-:Y:S02]  /*7cb0*/  IMAD R22, R5, UR5, R22 ;  /* 0x0000000505167c24 */ /* 0x000fe4000f8e0216 */
[----:B0-----:R-:W-:Y:S02]  /*7cc0*/  @P0 IMAD R15, R21, R24, R12 ;  /* 0x00000018150f0224 */ /* 0x001fe400078e020c */
[----:B------:R-:W-:Y:S01]  /*7cd0*/  IMAD R20, R7, UR6, R20 ;  /* 0x0000000607147c24 */ /* 0x000fe2000f8e0214 */
[----:B------:R-:W-:Y:S01]  /*7ce0*/  ULDC UR6, c[0x0][0x600] ;  /* 0x0001800000067ab9 */ /* 0x000fe20000000800 */
[----:B------:R-:W-:Y:S02]  /*7cf0*/  IMAD R15, R22, UR7, R15 ;  /* 0x00000007160f7c24 */ /* 0x000fe4000f8e020f */
[----:B------:R-:W-:Y:S02]  /*7d00*/  IMAD R20, R20, UR6, R19 ;  /* 0x0000000614147c24 */ /* 0x000fe4000f8e0213 */
[----:B------:R-:W-:-:S03]  /*7d10*/  IMAD.MOV.U32 R7, RZ, RZ, R14 ;  /* 0x000000ffff077224 */ /* 0x000fc600078e000e */
[----:B------:R-:W-:Y:S02]  /*7d20*/  SEL R19, R20, R15, !P0 ;  /* 0x0000000f14137207 */ /* 0x000fe40004000000 */
[----:B------:R-:W-:-:S07]  /*7d30*/  SEL R12, R15, R20, !P0 ;  /* 0x000000140f0c7207 */ /* 0x000fce0004000000 */
.L_x_176:
[----:B------:R-:W-:Y:S05]  /*7d40*/  BSYNC B1 ;  /* 0x0000000000017941 */ /* 0x000fea0003800000 */
.L_x_175:
[----:B------:R-:W-:-:S13]  /*7d50*/  LOP3.LUT P0, RZ, R4, 0xff, RZ, 0xc0, !PT ;  /* 0x000000ff04ff7812 */ /* 0x000fda000780c0ff */
[----:B------:R-:W-:Y:S05]  /*7d60*/  @P0 BRA `(.L_x_179) ;  /* 0xfffffff400040947 */ /* 0x000fea000383ffff */
[----:B------:R-:W-:Y:S05]  /*7d70*/  BSYNC B0 ;  /* 0x0000000000007941 */ /* 0x000fea0003800000 */
.L_x_168:
[----:B------:R-:W-:-:S03]  /*7d80*/  UMOV UR6, 0xffffffff ;  /* 0xffffffff00067882 */ /* 0x000fc60000000000 */
[----:B------:R-:W-:Y:S05]  /*7d90*/  BRA.DIV UR6, `(.L_x_180) ;  /* 0x0000000606807947 */ /* 0x000fea000b800000 */
[----:B------:R-:W-:-:S13]  /*7da0*/  ELECT P6, URZ, PT ;  /* 0x00000000003f782f */ /* 0x000fda00038c0000 */
.L_x_197:
[----:B------:R-:W-:Y:S04]  /*7db0*/  BSSY B0, `(.L_x_181) ;  /* 0x0000046000007945 */ /* 0x000fe80003800000 */
[----:B------:R-:W-:Y:S05]  /*7dc0*/  @!P6 BRA `(.L_x_182) ;  /* 0x000000040010e947 */ /* 0x000fea0003800000 */
[----:B------:R-:W-:-:S04]  /*7dd0*/  LOP3.LUT R18, R18, 0x2, RZ, 0xfc, !PT ;  /* 0x0000000212127812 */ /* 0x000fc800078efcff */
[----:B------:R-:W-:-:S13]  /*7de0*/  ISETP.NE.AND P0, PT, R18, 0x3, PT ;  /* 0x000000031200780c */ /* 0x000fda0003f05270 */
[----:B------:R-:W-:Y:S05]  /*7df0*/  @!P0 BRA `(.L_x_183) ;  /* 0x0000000000048947 */ /* 0x000fea0003800000 */
[----:B------:R-:W-:Y:S01]  /*7e00*/  BPT.TRAP 0x1 ;  /* 0x000000040000795c */ /* 0x000fe20000300000 */
.L_x_183:
[----:B------:R-:W0:Y:S01]  /*7e10*/  S2R R5, SR_CgaCtaId ;  /* 0x0000000000057919 */ /* 0x000e220000008800 */
[----:B------:R-:W-:Y:S02]  /*7e20*/  MOV R0, 0x400 ;  /* 0x0000040000007802 */ /* 0x000fe40000000f00 */
[----:B------:R-:W-:Y:S02]  /*7e30*/  SHF.L.U32 R4, R3, 0x1f, RZ ;  /* 0x0000001f03047819 */ /* 0x000fe400000006ff */
[----:B0-----:R-:W-:-:S05]  /*7e40*/  LEA R0, R5, R0, 0x18 ;  /* 0x0000000005007211 */ /* 0x001fca00078ec0ff */
[----:B------:R-:W-:-:S04]  /*7e50*/  VIADD R0, R0, 0x38 ;  /* 0x0000003800007836 */ /* 0x000fc80000000000 */
[C---:B------:R-:W-:Y:S02]  /*7e60*/  IMAD R7, R13.reuse, 0x8, R0 ;  /* 0x000000080d077824 */ /* 0x040fe400078e0200 */
[----:B------:R-:W-:Y:S02]  /*7e70*/  VIADD R13, R13, 0x1 ;  /* 0x000000010d0d7836 */ /* 0x000fe40000000000 */
[----:B------:R-:W0:Y:S03]  /*7e80*/  SYNCS.PHASECHK.TRANS64.TRYWAIT P0, [R7+URZ], R4 ;  /* 0x00000004070075a7 */ /* 0x000e26000800017f */
[----:B------:R-:W-:-:S04]  /*7e90*/  ISETP.NE.AND P1, PT, R13, 0x7, PT ;  /* 0x000000070d00780c */ /* 0x000fc80003f25270 */
[----:B------:R-:W-:Y:S02]  /*7ea0*/  SEL R2, RZ, 0x1, P1 ;  /* 0x00000001ff027807 */ /* 0x000fe40000800000 */
[----:B------:R-:W-:Y:S02]  /*7eb0*/  SEL R13, R13, RZ, P1 ;  /* 0x000000ff0d0d7207 */ /* 0x000fe40000800000 */
[----:B------:R-:W-:-:S03]  /*7ec0*/  LOP3.LUT R6, R3, R2, RZ, 0x3c, !PT ;  /* 0x0000000203067212 */ /* 0x000fc600078e3cff */
[----:B------:R-:W-:Y:S01]  /*7ed0*/  IMAD R8, R13, 0x8, R0 ;  /* 0x000000080d087824 */ /* 0x000fe200078e0200 */
[----:B------:R-:W-:Y:S01]  /*7ee0*/  SHF.L.U32 R5, R6, 0x1f, RZ ;  /* 0x0000001f06057819 */ /* 0x000fe200000006ff */
[----:B0-----:R-:W-:Y:S06]  /*7ef0*/  @!P0 BRA `(.L_x_184) ;  /* 0x0000000400488947 */ /* 0x001fec0003800000 */
.L_x_198:
[----:B------:R-:W1:Y:S01]  /*7f00*/  SYNCS.PHASECHK.TRANS64.TRYWAIT P0, [R8+URZ], R5 ;  /* 0x00000005080075a7 */ /* 0x000e62000800017f */
[----:B------:R-:W-:-:S05]  /*7f10*/  VIADD R2, R13, 0x1 ;  /* 0x000000010d027836 */ /* 0x000fca0000000000 */
[----:B------:R-:W-:-:S04]  /*7f20*/  ISETP.NE.AND P1, PT, R2, 0x7, PT ;  /* 0x000000070200780c */ /* 0x000fc80003f25270 */
[----:B------:R-:W-:Y:S02]  /*7f30*/  SEL R3, RZ, 0x1, P1 ;  /* 0x00000001ff037807 */ /* 0x000fe40000800000 */
[----:B0-----:R-:W-:Y:S02]  /*7f40*/  SEL R7, R2, RZ, P1 ;  /* 0x000000ff02077207 */ /* 0x001fe40000800000 */
[----:B------:R-:W-:-:S03]  /*7f50*/  LOP3.LUT R6, R6, R3, RZ, 0x3c, !PT ;  /* 0x0000000306067212 */ /* 0x000fc600078e3cff */
[----:B------:R-:W-:Y:S01]  /*7f60*/  IMAD R9, R7, 0x8, R0 ;  /* 0x0000000807097824 */ /* 0x000fe200078e0200 */
[----:B------:R-:W-:Y:S01]  /*7f70*/  SHF.L.U32 R4, R6, 0x1f, RZ ;  /* 0x0000001f06047819 */ /* 0x000fe200000006ff */
[----:B-1----:R-:W-:Y:S06]  /*7f80*/  @!P0 BRA `(.L_x_185) ;  /* 0x0000000400388947 */ /* 0x002fec0003800000 */
.L_x_199:
[----:B------:R-:W1:Y:S01]  /*7f90*/  SYNCS.PHASECHK.TRANS64.TRYWAIT P0, [R9+URZ], R4 ;  /* 0x00000004090075a7 */ /* 0x000e62000800017f */
[----:B------:R-:W-:-:S05]  /*7fa0*/  VIADD R2, R7, 0x1 ;  /* 0x0000000107027836 */ /* 0x000fca0000000000 */
[----:B------:R-:W-:-:S04]  /*7fb0*/  ISETP.NE.AND P1, PT, R2, 0x7, PT ;  /* 0x000000070200780c */ /* 0x000fc80003f25270 */
[----:B------:R-:W-:Y:S02]  /*7fc0*/  SEL R3, RZ, 0x1, P1 ;  /* 0x00000001ff037807 */ /* 0x000fe40000800000 */
[----:B------:R-:W-:Y:S02]  /*7fd0*/  SEL R7, R2, RZ, P1 ;  /* 0x000000ff02077207 */ /* 0x000fe40000800000 */
[----:B------:R-:W-:-:S03]  /*7fe0*/  LOP3.LUT R6, R6, R3, RZ, 0x3c, !PT ;  /* 0x0000000306067212 */ /* 0x000fc600078e3cff */
[----:B0-----:R-:W-:Y:S01]  /*7ff0*/  IMAD R8, R7, 0x8, R0 ;  /* 0x0000000807087824 */ /* 0x001fe200078e0200 */
[----:B------:R-:W-:Y:S01]  /*8000*/  SHF.L.U32 R5, R6, 0x1f, RZ ;  /* 0x0000001f06057819 */ /* 0x000fe200000006ff */
[----:B-1----:R-:W-:Y:S06]  /*8010*/  @!P0 BRA `(.L_x_186) ;  /* 0x0000000400288947 */ /* 0x002fec0003800000 */
.L_x_200:
        /* <DEDUP_REMOVED lines=9> */
.L_x_201:
[----:B------:R-:W1:Y:S01]  /*80b0*/  SYNCS.PHASECHK.TRANS64.TRYWAIT P0, [R9+URZ], R4 ;  /* 0x00000004090075a7 */ /* 0x000e62000800017f */
[----:B------:R-:W-:-:S05]  /*80c0*/  VIADD R2, R7, 0x1 ;  /* 0x0000000107027836 */ /* 0x000fca0000000000 */
[----:B------:R-:W-:-:S04]  /*80d0*/  ISETP.NE.AND P1, PT, R2, 0x7, PT ;  /* 0x000000070200780c */ /* 0x000fc80003f25270 */
[----:B------:R-:W-:Y:S02]  /*80e0*/  SEL R3, RZ, 0x1, P1 ;  /* 0x00000001ff037807 */ /* 0x000fe40000800000 */
[----:B------:R-:W-:Y:S02]  /*80f0*/  SEL R7, R2, RZ, P1 ;  /* 0x000000ff02077207 */ /* 0x000fe40000800000 */
[----:B------:R-:W-:-:S03]  /*8100*/  LOP3.LUT R11, R6, R3, RZ, 0x3c, !PT ;  /* 0x00000003060b7212 */ /* 0x000fc600078e3cff */
[----:B------:R-:W-:Y:S01]  /*8110*/  IMAD R6, R7, 0x8, R0 ;  /* 0x0000000807067824 */ /* 0x000fe200078e0200 */
[----:B0-----:R-:W-:Y:S01]  /*8120*/  SHF.L.U32 R5, R11, 0x1f, RZ ;  /* 0x0000001f0b057819 */ /* 0x001fe200000006ff */
[----:B-1----:R-:W-:Y:S06]  /*8130*/  @!P0 BRA `(.L_x_188) ;  /* 0x0000000400088947 */ /* 0x002fec0003800000 */
.L_x_202:
[----:B------:R-:W1:Y:S01]  /*8140*/  SYNCS.PHASECHK.TRANS64.TRYWAIT P0, [R6+URZ], R5 ;  /* 0x00000005060075a7 */ /* 0x000e62000800017f */
[----:B------:R-:W-:-:S05]  /*8150*/  VIADD R2, R7, 0x1 ;  /* 0x0000000107027836 */ /* 0x000fca0000000000 */
[----:B------:R-:W-:-:S04]  /*8160*/  ISETP.NE.AND P1, PT, R2, 0x7, PT ;  /* 0x000000070200780c */ /* 0x000fc80003f25270 */
[----:B0-----:R-:W-:Y:S02]  /*8170*/  SEL R4, RZ, 0x1, P1 ;  /* 0x00000001ff047807 */ /* 0x001fe40000800000 */
[----:B------:R-:W-:Y:S02]  /*8180*/  SEL R3, R2, RZ, P1 ;  /* 0x000000ff02037207 */ /* 0x000fe40000800000 */
[----:B------:R-:W-:Y:S01]  /*8190*/  LOP3.LUT R4, R11, R4, RZ, 0x3c, !PT ;  /* 0x000000040b047212 */ /* 0x000fe200078e3cff */
[----:B-1----:R-:W-:Y:S06]  /*81a0*/  @!P0 BRA `(.L_x_189) ;  /* 0x0000000400008947 */ /* 0x002fec0003800000 */
.L_x_203:
[----:B------:R-:W-:Y:S01]  /*81b0*/  IMAD R3, R3, 0x8, R0 ;  /* 0x0000000803037824 */ /* 0x000fe200078e0200 */
[----:B------:R-:W-:-:S07]  /*81c0*/  SHF.L.U32 R0, R4, 0x1f, RZ ;  /* 0x0000001f04007819 */ /* 0x000fce00000006ff */
.L_x_190:
[----:B-1----:R1:W2:Y:S02]  /*81d0*/  SYNCS.PHASECHK.TRANS64.TRYWAIT P0, [R3+URZ], R0 ;  /* 0x00000000030075a7 */ /* 0x0022a4000800017f */
[----:B--2---:R-:W-:Y:S05]  /*81e0*/  @!P0 NANOSLEEP.SYNCS 0x989680 ;  /* 0x009896800000895d */ /* 0x004fea0003900000 */
[----:B------:R-:W2:Y:S02]  /*81f0*/  @!P0 SYNCS.PHASECHK.TRANS64 P0, [R3+URZ], R0 ;  /* 0x00000000030085a7 */ /* 0x000ea4000800007f */
[----:B--2---:R-:W-:Y:S05]  /*8200*/  @!P0 BRA `(.L_x_190) ;  /* 0xfffffffc00f08947 */ /* 0x004fea000383ffff */
.L_x_182:
[----:B------:R-:W-:Y:S05]  /*8210*/  BSYNC B0 ;  /* 0x0000000000007941 */ /* 0x000fea0003800000 */
.L_x_181:
[----:B------:R-:W-:Y:S05]  /*8220*/  EXIT ;  /* 0x000000000000794d */ /* 0x000fea0003800000 */
.L_x_21:
[----:B-1----:R1:W2:Y:S02]  /*8230*/  SYNCS.PHASECHK.TRANS64.TRYWAIT P1, [R3+URZ], R0 ;  /* 0x00000000030075a7 */ /* 0x0022a4000802017f */
[----:B--2---:R-:W-:Y:S05]  /*8240*/  @!P1 NANOSLEEP.SYNCS 0x989680 ;  /* 0x009896800000995d */ /* 0x004fea0003900000 */
[----:B------:R-:W2:Y:S02]  /*8250*/  @!P1 SYNCS.PHASECHK.TRANS64 P1, [R3+URZ], R0 ;  /* 0x00000000030095a7 */ /* 0x000ea4000802007f */
[----:B--2---:R-:W-:Y:S05]  /*8260*/  @!P1 BRA `(.L_x_21) ;  /* 0xfffffffc00f09947 */ /* 0x004fea000383ffff */
[----:B------:R-:W-:Y:S05]  /*8270*/  BRA `(.L_x_20) ;  /* 0xffffff94006c7947 */ /* 0x000fea000383ffff */
.L_x_26:
[----:B-1----:R1:W2:Y:S02]  /*8280*/  SYNCS.PHASECHK.TRANS64.TRYWAIT P1, [R5+URZ], R4 ;  /* 0x00000004050075a7 */ /* 0x0022a4000802017f */
[----:B--2---:R-:W-:Y:S05]  /*8290*/  @!P1 NANOSLEEP.SYNCS 0x989680 ;  /* 0x009896800000995d */ /* 0x004fea0003900000 */
[----:B------:R-:W2:Y:S02]  /*82a0*/  @!P1 SYNCS.PHASECHK.TRANS64 P1, [R5+URZ], R4 ;  /* 0x00000004050095a7 */ /* 0x000ea4000802007f */
[----:B--2---:R-:W-:Y:S05]  /*82b0*/  @!P1 BRA `(.L_x_26) ;  /* 0xfffffffc00f09947 */ /* 0x004fea000383ffff */
[----:B------:R-:W-:Y:S05]  /*82c0*/  BRA `(.L_x_25) ;  /* 0xffffff9800487947 */ /* 0x000fea000383ffff */
.L_x_169:
[----:B------:R-:W-:Y:S01]  /*82d0*/  BSSY B1, `(.L_x_191) ;  /* 0x0000006000017945 */ /* 0x000fe20003800000 */
[----:B------:R-:W-:-:S07]  /*82e0*/  IMAD.MOV.U32 R15, RZ, RZ, -0x1 ;  /* 0xffffffffff0f7424 */ /* 0x000fce00078e00ff */
[----:B------:R-:W-:Y:S05]  /*82f0*/  WARPSYNC.COLLECTIVE R15, `(.L_x_192) ;  /* 0x000000000f0c7348 */ /* 0x000fea0003c00000 */
[----:B------:R-:W-:Y:S02]  /*8300*/  ELECT P6, UR62, PT ;  /* 0x00000000003e782f */ /* 0x000fe400038c0000 */
[----:B------:R-:W-:Y:S01]  /*8310*/  MOV R14, UR62 ;  /* 0x0000003e000e7c02 */ /* 0x000fe20008000f00 */
[----:B------:R-:W-:Y:S10]  /*8320*/  ENDCOLLECTIVE ;  /* 0x000000000000791b */ /* 0x000ff40003800000 */
.L_x_192:
[----:B------:R-:W-:Y:S05]  /*8330*/  BSYNC B1 ;  /* 0x0000000000017941 */ /* 0x000fea0003800000 */
.L_x_191:
[----:B------:R-:W-:Y:S05]  /*8340*/  BRA `(.L_x_193) ;  /* 0xffffffec00987947 */ /* 0x000fea000383ffff */
.L_x_172:
[----:B0-----:R0:W1:Y:S02]  /*8350*/  SYNCS.PHASECHK.TRANS64.TRYWAIT P0, [R21+URZ+0x38], R12 ;  /* 0x0000380c150075a7 */ /* 0x001064000800017f */
[----:B-1----:R-:W-:Y:S05]  /*8360*/  @!P0 NANOSLEEP.SYNCS 0x989680 ;  /* 0x009896800000895d */ /* 0x002fea0003900000 */
[----:B------:R-:W1:Y:S02]  /*8370*/  @!P0 SYNCS.PHASECHK.TRANS64 P0, [R21+URZ+0x38], R12 ;  /* 0x0000380c150085a7 */ /* 0x000e64000800007f */
[----:B-1----:R-:W-:Y:S05]  /*8380*/  @!P0 BRA `(.L_x_172) ;  /* 0xfffffffc00f08947 */ /* 0x002fea000383ffff */
[----:B------:R-:W-:Y:S05]  /*8390*/  BRA `(.L_x_194) ;  /* 0xffffffec00e07947 */ /* 0x000fea000383ffff */
.L_x_180:
[----:B------:R-:W-:Y:S01]  /*83a0*/  BSSY B0, `(.L_x_195) ;  /* 0x0000006000007945 */ /* 0x000fe20003800000 */
[----:B------:R-:W-:-:S07]  /*83b0*/  IMAD.MOV.U32 R15, RZ, RZ, -0x1 ;  /* 0xffffffffff0f7424 */ /* 0x000fce00078e00ff */
[----:B------:R-:W-:Y:S05]  /*83c0*/  WARPSYNC.COLLECTIVE R15, `(.L_x_196) ;  /* 0x000000000f0c7348 */ /* 0x000fea0003c00000 */
[----:B------:R-:W-:Y:S02]  /*83d0*/  ELECT P6, UR62, PT ;  /* 0x00000000003e782f */ /* 0x000fe400038c0000 */
[----:B------:R-:W-:Y:S01]  /*83e0*/  MOV R14, UR62 ;  /* 0x0000003e000e7c02 */ /* 0x000fe20008000f00 */
[----:B------:R-:W-:Y:S10]  /*83f0*/  ENDCOLLECTIVE ;  /* 0x000000000000791b */ /* 0x000ff40003800000 */
.L_x_196:
[----:B------:R-:W-:Y:S05]  /*8400*/  BSYNC B0 ;  /* 0x0000000000007941 */ /* 0x000fea0003800000 */
.L_x_195:
[----:B------:R-:W-:Y:S05]  /*8410*/  BRA `(.L_x_197) ;  /* 0xfffffff800647947 */ /* 0x000fea000383ffff */
.L_x_184:
[----:B0-----:R0:W1:Y:S02]  /*8420*/  SYNCS.PHASECHK.TRANS64.TRYWAIT P0, [R7+URZ], R4 ;  /* 0x00000004070075a7 */ /* 0x001064000800017f */
[----:B-1----:R-:W-:Y:S05]  /*8430*/  @!P0 NANOSLEEP.SYNCS 0x989680 ;  /* 0x009896800000895d */ /* 0x002fea0003900000 */
[----:B------:R-:W1:Y:S02]  /*8440*/  @!P0 SYNCS.PHASECHK.TRANS64 P0, [R7+URZ], R4 ;  /* 0x00000004070085a7 */ /* 0x000e64000800007f */
[----:B-1----:R-:W-:Y:S05]  /*8450*/  @!P0 BRA `(.L_x_184) ;  /* 0xfffffffc00f08947 */ /* 0x002fea000383ffff */
[----:B------:R-:W-:Y:S05]  /*8460*/  BRA `(.L_x_198) ;  /* 0xfffffff800a47947 */ /* 0x000fea000383ffff */
.L_x_185:
[----:B0-----:R0:W1:Y:S02]  /*8470*/  SYNCS.PHASECHK.TRANS64.TRYWAIT P0, [R8+URZ], R5 ;  /* 0x00000005080075a7 */ /* 0x001064000800017f */
[----:B-1----:R-:W-:Y:S05]  /*8480*/  @!P0 NANOSLEEP.SYNCS 0x989680 ;  /* 0x009896800000895d */ /* 0x002fea0003900000 */
[----:B------:R-:W1:Y:S02]  /*8490*/  @!P0 SYNCS.PHASECHK.TRANS64 P0, [R8+URZ], R5 ;  /* 0x00000005080085a7 */ /* 0x000e64000800007f */
[----:B-1----:R-:W-:Y:S05]  /*84a0*/  @!P0 BRA `(.L_x_185) ;  /* 0xfffffffc00f08947 */ /* 0x002fea000383ffff */
[----:B------:R-:W-:Y:S05]  /*84b0*/  BRA `(.L_x_199) ;  /* 0xfffffff800b47947 */ /* 0x000fea000383ffff */
.L_x_186:
[----:B0-----:R0:W1:Y:S02]  /*84c0*/  SYNCS.PHASECHK.TRANS64.TRYWAIT P0, [R9+URZ], R4 ;  /* 0x00000004090075a7 */ /* 0x001064000800017f */
[----:B-1----:R-:W-:Y:S05]  /*84d0*/  @!P0 NANOSLEEP.SYNCS 0x989680 ;  /* 0x009896800000895d */ /* 0x002fea0003900000 */
[----:B------:R-:W1:Y:S02]  /*84e0*/  @!P0 SYNCS.PHASECHK.TRANS64 P0, [R9+URZ], R4 ;  /* 0x00000004090085a7 */ /* 0x000e64000800007f */
[----:B-1----:R-:W-:Y:S05]  /*84f0*/  @!P0 BRA `(.L_x_186) ;  /* 0xfffffffc00f08947 */ /* 0x002fea000383ffff */
[----:B------:R-:W-:Y:S05]  /*8500*/  BRA `(.L_x_200) ;  /* 0xfffffff800c47947 */ /* 0x000fea000383ffff */
.L_x_187:
[----:B0-----:R0:W1:Y:S02]  /*8510*/  SYNCS.PHASECHK.TRANS64.TRYWAIT P0, [R8+URZ], R5 ;  /* 0x00000005080075a7 */ /* 0x001064000800017f */
[----:B-1----:R-:W-:Y:S05]  /*8520*/  @!P0 NANOSLEEP.SYNCS 0x989680 ;  /* 0x009896800000895d */ /* 0x002fea0003900000 */
[----:B------:R-:W1:Y:S02]  /*8530*/  @!P0 SYNCS.PHASECHK.TRANS64 P0, [R8+URZ], R5 ;  /* 0x00000005080085a7 */ /* 0x000e64000800007f */
[----:B-1----:R-:W-:Y:S05]  /*8540*/  @!P0 BRA `(.L_x_187) ;  /* 0xfffffffc00f08947 */ /* 0x002fea000383ffff */
[----:B------:R-:W-:Y:S05]  /*8550*/  BRA `(.L_x_201) ;  /* 0xfffffff800d47947 */ /* 0x000fea000383ffff */
.L_x_188:
[----:B0-----:R0:W1:Y:S02]  /*8560*/  SYNCS.PHASECHK.TRANS64.TRYWAIT P0, [R9+URZ], R4 ;  /* 0x00000004090075a7 */ /* 0x001064000800017f */
[----:B-1----:R-:W-:Y:S05]  /*8570*/  @!P0 NANOSLEEP.SYNCS 0x989680 ;  /* 0x009896800000895d */ /* 0x002fea0003900000 */
[----:B------:R-:W1:Y:S02]  /*8580*/  @!P0 SYNCS.PHASECHK.TRANS64 P0, [R9+URZ], R4 ;  /* 0x00000004090085a7 */ /* 0x000e64000800007f */
[----:B-1----:R-:W-:Y:S05]  /*8590*/  @!P0 BRA `(.L_x_188) ;  /* 0xfffffffc00f08947 */ /* 0x002fea000383ffff */
[----:B------:R-:W-:Y:S05]  /*85a0*/  BRA `(.L_x_202) ;  /* 0xfffffff800e47947 */ /* 0x000fea000383ffff */
.L_x_189:
[----:B0-----:R0:W1:Y:S02]  /*85b0*/  SYNCS.PHASECHK.TRANS64.TRYWAIT P0, [R6+URZ], R5 ;  /* 0x00000005060075a7 */ /* 0x001064000800017f */
[----:B-1----:R-:W-:Y:S05]  /*85c0*/  @!P0 NANOSLEEP.SYNCS 0x989680 ;  /* 0x009896800000895d */ /* 0x002fea0003900000 */
[----:B------:R-:W1:Y:S02]  /*85d0*/  @!P0 SYNCS.PHASECHK.TRANS64 P0, [R6+URZ], R5 ;  /* 0x00000005060085a7 */ /* 0x000e64000800007f */
[----:B-1----:R-:W-:Y:S05]  /*85e0*/  @!P0 BRA `(.L_x_189) ;  /* 0xfffffffc00f08947 */ /* 0x002fea000383ffff */
[----:B------:R-:W-:Y:S05]  /*85f0*/  BRA `(.L_x_203) ;  /* 0xfffffff800ec7947 */ /* 0x000fea000383ffff */
.L_x_204:
[----:B------:R-:W-:-:S00]  /*8600*/  BRA `(.L_x_204) ;  /* 0xfffffffc00fc7947 */ /* 0x000fc0000383ffff */
[----:B------:R-:W-:-:S00]  /*8610*/  NOP ;  /* 0x0000000000007918 */ /* 0x000fc00000000000 */
        /* <DEDUP_REMOVED lines=14> */
.L_x_205:


//--------------------- .nv.global.init           --------------------------
	.section	.nv.global.init,"aw",@progbits
.nv.global.init:
	.type		$str$22,@object
	.size		$str$22,($str$23 - $str$22)
$str$22:
        /*0000*/ 	.byte	0x6b, 0x5f, 0x74, 0x69, 0x6c, 0x65, 0x5f, 0x63, 0x6f, 0x75, 0x6e, 0x74, 0x20, 0x3e, 0x3d, 0x20
        /*0010*/ 	.byte	0x31, 0x00
	.type		$str$23,@object
	.size		$str$23,(__unnamed_1 - $str$23)
$str$23:
        /*0012*/ 	.byte	0x2f, 0x74, 0x6d, 0x70, 0x2f, 0x63, 0x75, 0x74, 0x6c, 0x61, 0x73, 0x73, 0x5f, 0x73, 0x77, 0x65
        /*0022*/ 	.byte	0x65, 0x70, 0x5f, 0x73, 0x72, 0x63, 0x2f, 0x69, 0x6e, 0x63, 0x6c, 0x75, 0x64, 0x65, 0x2f, 0x63
        /*0032*/ 	.byte	0x75, 0x74, 0x6c, 0x61, 0x73, 0x73, 0x2f, 0x67, 0x65, 0x6d, 0x6d, 0x2f, 0x63, 0x6f, 0x6c, 0x6c
        /*0042*/ 	.byte	0x65, 0x63, 0x74, 0x69, 0x76, 0x65, 0x2f, 0x73, 0x6d, 0x39, 0x30, 0x5f, 0x6d, 0x6d, 0x61, 0x5f
        /*0052*/ 	.byte	0x74, 0x6d, 0x61, 0x5f, 0x67, 0x6d, 0x6d, 0x61, 0x5f, 0x73, 0x73, 0x5f, 0x77, 0x61, 0x72, 0x70
        /*0062*/ 	.byte	0x73, 0x70, 0x65, 0x63, 0x69, 0x61, 0x6c, 0x69, 0x7a, 0x65, 0x64, 0x2e, 0x68, 0x70, 0x70, 0x00
	.type		__unnamed_1,@object
	.size		__unnamed_1,(.L_0 - __unnamed_1)
__unnamed_1:
        /*0072*/ 	.byte	0x76, 0x6f, 0x69, 0x64, 0x20, 0x63, 0x75, 0x74, 0x6c, 0x61, 0x73, 0x73, 0x3a, 0x3a, 0x67, 0x65
        /* <DEDUP_REMOVED lines=181> */
.L_0:


//--------------------- .nv.shared._ZN7cutlass13device_kernelINS_4gemm6kernel13GemmUniversalIN4cute5tupleIJiiiiEEENS1_10collective13CollectiveMmaINS1_34MainloopSm90TmaGmmaWarpSpecializedILi7ENS5_IJNS4_1CILi4EEENSA_ILi2EEENSA_ILi1EEEEEENS1_35KernelTmaWarpSpecializedCooperativeEEENS5_IJNSA_ILi128EEESH_NSA_ILi64EEEEEENS_6half_tENS5_IJlSD_lEEESK_NS5_IJSD_llEEENS4_8TiledMMAINS4_8MMA_AtomIJNS4_4SM904GMMA26MMA_64x128x16_F32F16F16_SSILNSQ_5MajorE0ELSS_1ELNSQ_7ScaleInE1ELST_1EEEEEENS4_6LayoutINS5_IJSC_SD_SD_EEENS5_IJSD_NSA_ILi0EEESY_EEEEENS5_IJNS4_10UnderscoreES11_S11_EEEEENS4_23SM90_TMA_LOAD_MULTICASTENS4_14ComposedLayoutINS4_7SwizzleILi3ELi4ELi3EEENS4_18smem_ptr_flag_bitsILi16EEENSW_INS5_IJNSA_ILi8EEESI_EEENS5_IJSI_SD_EEEEEEEvNS4_8identityES14_NS15_IS17_S19_NSW_INS5_IJSI_S1A_EEENS5_IJSD_SI_EEEEEEEvS1F_EENS_8epilogue10collective6detail29Sm90TmaWarpSpecializedAdapterINS1M_15DefaultEpilogueISK_SL_SL_NS1L_6thread17LinearCombinationISK_Li1EffLNS1Q_9ScaleType4KindE0ELNS_15FloatRoundStyleE2ESK_EENS1_15EpilogueDefaultEEEEEvvEEEEvNT_6ParamsE --------------------------
	.section	.nv.shared._ZN7cutlass13device_kernelINS_4gemm6kernel13GemmUniversalIN4cute5tupleIJiiiiEEENS1_10collective13CollectiveMmaINS1_34MainloopSm90TmaGmmaWarpSpecializedILi7ENS5_IJNS4_1CILi4EEENSA_ILi2EEENSA_ILi1EEEEEENS1_35KernelTmaWarpSpecializedCooperativeEEENS5_IJNSA_ILi128EEESH_NSA_ILi64EEEEEENS_6half_tENS5_IJlSD_lEEESK_NS5_IJSD_llEEENS4_8TiledMMAINS4_8MMA_AtomIJNS4_4SM904GMMA26MMA_64x128x16_F32F16F16_SSILNSQ_5MajorE0ELSS_1ELNSQ_7ScaleInE1ELST_1EEEEEENS4_6LayoutINS5_IJSC_SD_SD_EEENS5_IJSD_NSA_ILi0EEESY_EEEEENS5_IJNS4_10UnderscoreES11_S11_EEEEENS4_23SM90_TMA_LOAD_MULTICASTENS4_14ComposedLayoutINS4_7SwizzleILi3ELi4ELi3EEENS4_18smem_ptr_flag_bitsILi16EEENSW_INS5_IJNSA_ILi8EEESI_EEENS5_IJSI_SD_EEEEEEEvNS4_8identityES14_NS15_IS17_S19_NSW_INS5_IJSI_S1A_EEENS5_IJSD_SI_EEEEEEEvS1F_EENS_8epilogue10collective6detail29Sm90TmaWarpSpecializedAdapterINS1M_15DefaultEpilogueISK_SL_SL_NS1L_6thread17LinearCombinationISK_Li1EffLNS1Q_9ScaleType4KindE0ELNS_15FloatRoundStyleE2ESK_EENS1_15EpilogueDefaultEEEEEvvEEEEvNT_6ParamsE,"aw",@nobits
	.sectionflags	@""
	.align	16
	.zero		1024


//--------------------- .nv.shared.reserved.0     --------------------------
	.section	.nv.shared.reserved.0,"aw",@nobits
	.weak		__nv_reservedSMEM_offset_0_alias
	.size		__nv_reservedSMEM_offset_0_alias, 0, 0
	.other		__nv_reservedSMEM_offset_0_alias,@"STO_CUDA_RESERVED_SHARED STV_DEFAULT"
__nv_reservedSMEM_offset_0_alias:
	.zero		0


//--------------------- .nv.global                --------------------------
	.section	.nv.global,"aw",@nobits
.nv.global:
	.type		_ZN40_INTERNAL_71e81bf5_4_k_cu_2f18a5f7_261514cute1_E,@object
	.size		_ZN40_INTERNAL_71e81bf5_4_k_cu_2f18a5f7_261514cute1_E,(_ZN40_INTERNAL_71e81bf5_4_k_cu_2f18a5f7_261514cuda3std3__45__cpo6cbeginE - _ZN40_INTERNAL_71e81bf5_4_k_cu_2f18a5f7_261514cute1_E)
_ZN40_INTERNAL_71e81bf5_4_k_cu_2f18a5f7_261514cute1_E:
	.zero		1
	.type		_ZN40_INTERNAL_71e81bf5_4_k_cu_2f18a5f7_261514cuda3std3__45__cpo6cbeginE,@object
	.size		_ZN40_INTERNAL_71e81bf5_4_k_cu_2f18a5f7_261514cuda3std3__45__cpo6cbeginE,(_ZN40_INTERNAL_71e81bf5_4_k_cu_2f18a5f7_261514cuda3std3__48in_placeE - _ZN40_INTERNAL_71e81bf5_4_k_cu_2f18a5f7_261514cuda3std3__45__cpo6cbeginE)
_ZN40_INTERNAL_71e81bf5_4_k_cu_2f18a5f7_261514cuda3std3__45__cpo6cbeginE:
	.zero		1
	.type		_ZN40_INTERNAL_71e81bf5_4_k_cu_2f18a5f7_261514cuda3std3__48in_placeE,@object
	.size		_ZN40_INTERNAL_71e81bf5_4_k_cu_2f18a5f7_261514cuda3std3__48in_placeE,(_ZN40_INTERNAL_71e81bf5_4_k_cu_2f18a5f7_261514cuda3std6ranges3__45__cpo9iter_moveE - _ZN40_INTERNAL_71e81bf5_4_k_cu_2f18a5f7_261514cuda3std3__48in_placeE)
_ZN40_INTERNAL_71e81bf5_4_k_cu_2f18a5f7_261514cuda3std3__48in_placeE:
	.zero		1
	.type		_ZN40_INTERNAL_71e81bf5_4_k_cu_2f18a5f7_261514cuda3std6ranges3__45__cpo9iter_moveE,@object
	.size		_ZN40_INTERNAL_71e81bf5_4_k_cu_2f18a5f7_261514cuda3std6ranges3__45__cpo9iter_moveE,(_ZN40_INTERNAL_71e81bf5_4_k_cu_2f18a5f7_261514cuda3std3__45__cpo5beginE - _ZN40_INTERNAL_71e81bf5_4_k_cu_2f18a5f7_261514cuda3std6ranges3__45__cpo9iter_moveE)
_ZN40_INTERNAL_71e81bf5_4_k_cu_2f18a5f7_261514cuda3std6ranges3__45__cpo9iter_moveE:
	.zero		1
	.type		_ZN40_INTERNAL_71e81bf5_4_k_cu_2f18a5f7_261514cuda3std3__45__cpo5beginE,@object
	.size		_ZN40_INTERNAL_71e81bf5_4_k_cu_2f18a5f7_261514cuda3std3__45__cpo5beginE,(_ZN40_INTERNAL_71e81bf5_4_k_cu_2f18a5f7_261514cuda3std3__442_GLOBAL__N__71e81bf5_4_k_cu_2f18a5f7_261516ignoreE - _ZN40_INTERNAL_71e81bf5_4_k_cu_2f18a5f7_261514cuda3std3__45__cpo5beginE)
_ZN40_INTERNAL_71e81bf5_4_k_cu_2f18a5f7_261514cuda3std3__45__cpo5beginE:
	.zero		1
	.type		_ZN40_INTERNAL_71e81bf5_4_k_cu_2f18a5f7_261514cuda3std3__442_GLOBAL__N__71e81bf5_4_k_cu_2f18a5f7_261516ignoreE,@object
	.size		_ZN40_INTERNAL_71e81bf5_4_k_cu_2f18a5f7_261514cuda3std3__442_GLOBAL__N__71e81bf5_4_k_cu_2f18a5f7_261516ignoreE,(_ZN40_INTERNAL_71e81bf5_4_k_cu_2f18a5f7_261514cute7productE - _ZN40_INTERNAL_71e81bf5_4_k_cu_2f18a5f7_261514cuda3std3__442_GLOBAL__N__71e81bf5_4_k_cu_2f18a5f7_261516ignoreE)
_ZN40_INTERNAL_71e81bf5_4_k_cu_2f18a5f7_261514cuda3std3__442_GLOBAL__N__71e81bf5_4_k_cu_2f18a5f7_261516ignoreE:
	.zero		1
	.type		_ZN40_INTERNAL_71e81bf5_4_k_cu_2f18a5f7_261514cute7productE,@object
	.size		_ZN40_INTERNAL_71e81bf5_4_k_cu_2f18a5f7_261514cute7productE,(_ZN40_INTERNAL_71e81bf5_4_k_cu_2f18a5f7_261514cuda3std3__45__cpo3endE - _ZN40_INTERNAL_71e81bf5_4_k_cu_2f18a5f7_261514cute7productE)
_ZN40_INTERNAL_71e81bf5_4_k_cu_2f18a5f7_261514cute7productE:
	.zero		1
	.type		_ZN40_INTERNAL_71e81bf5_4_k_cu_2f18a5f7_261514cuda3std3__45__cpo3endE,@object
	.size		_ZN40_INTERNAL_71e81bf5_4_k_cu_2f18a5f7_261514cuda3std3__45__cpo3endE,(_ZN40_INTERNAL_71e81bf5_4_k_cu_2f18a5f7_261514cuda3std3__419piecewise_constructE - _ZN40_INTERNAL_71e81bf5_4_k_cu_2f18a5f7_261514cuda3std3__45__cpo3endE)
_ZN40_INTERNAL_71e81bf5_4_k_cu_2f18a5f7_261514cuda3std3__45__cpo3endE:
	.zero		1
	.type		_ZN40_INTERNAL_71e81bf5_4_k_cu_2f18a5f7_261514cuda3std3__419piecewise_constructE,@object
	.size		_ZN40_INTERNAL_71e81bf5_4_k_cu_2f18a5f7_261514cuda3std3__419piecewise_constructE,(_ZN40_INTERNAL_71e81bf5_4_k_cu_2f18a5f7_261514cuda3std3__45__cpo4cendE - _ZN40_INTERNAL_71e81bf5_4_k_cu_2f18a5f7_261514cuda3std3__419piecewise_constructE)
_ZN40_INTERNAL_71e81bf5_4_k_cu_2f18a5f7_261514cuda3std3__419piecewise_constructE:
	.zero		1
	.type		_ZN40_INTERNAL_71e81bf5_4_k_cu_2f18a5f7_261514cuda3std3__45__cpo4cendE,@object
	.size		_ZN40_INTERNAL_71e81bf5_4_k_cu_2f18a5f7_261514cuda3std3__45__cpo4cendE,(_ZN40_INTERNAL_71e81bf5_4_k_cu_2f18a5f7_261514cuda3std6ranges3__45__cpo4swapE - _ZN40_INTERNAL_71e81bf5_4_k_cu_2f18a5f7_261514cuda3std3__45__cpo4cendE)
_ZN40_INTERNAL_71e81bf5_4_k_cu_2f18a5f7_261514cuda3std3__45__cpo4cendE:
	.zero		1
	.type		_ZN40_INTERNAL_71e81bf5_4_k_cu_2f18a5f7_261514cuda3std6ranges3__45__cpo4swapE,@object
	.size		_ZN40_INTERNAL_71e81bf5_4_k_cu_2f18a5f7_261514cuda3std6ranges3__45__cpo4swapE,(.L_8 - _ZN40_INTERNAL_71e81bf5_4_k_cu_2f18a5f7_261514cuda3std6ranges3__45__cpo4swapE)
_ZN40_INTERNAL_71e81bf5_4_k_cu_2f18a5f7_261514cuda3std6ranges3__45__cpo4swapE:
	.zero		1
.L_8:


//--------------------- .nv.constant0._ZN7cutlass13device_kernelINS_4gemm6kernel13GemmUniversalIN4cute5tupleIJiiiiEEENS1_10collective13CollectiveMmaINS1_34MainloopSm90TmaGmmaWarpSpecializedILi7ENS5_IJNS4_1CILi4EEENSA_ILi2EEENSA_ILi1EEEEEENS1_35KernelTmaWarpSpecializedCooperativeEEENS5_IJNSA_ILi128EEESH_NSA_ILi64EEEEEENS_6half_tENS5_IJlSD_lEEESK_NS5_IJSD_llEEENS4_8TiledMMAINS4_8MMA_AtomIJNS4_4SM904GMMA26MMA_64x128x16_F32F16F16_SSILNSQ_5MajorE0ELSS_1ELNSQ_7ScaleInE1ELST_1EEEEEENS4_6LayoutINS5_IJSC_SD_SD_EEENS5_IJSD_NSA_ILi0EEESY_EEEEENS5_IJNS4_10UnderscoreES11_S11_EEEEENS4_23SM90_TMA_LOAD_MULTICASTENS4_14ComposedLayoutINS4_7SwizzleILi3ELi4ELi3EEENS4_18smem_ptr_flag_bitsILi16EEENSW_INS5_IJNSA_ILi8EEESI_EEENS5_IJSI_SD_EEEEEEEvNS4_8identityES14_NS15_IS17_S19_NSW_INS5_IJSI_S1A_EEENS5_IJSD_SI_EEEEEEEvS1F_EENS_8epilogue10collective6detail29Sm90TmaWarpSpecializedAdapterINS1M_15DefaultEpilogueISK_SL_SL_NS1L_6thread17LinearCombinationISK_Li1EffLNS1Q_9ScaleType4KindE0ELNS_15FloatRoundStyleE2ESK_EENS1_15EpilogueDefaultEEEEEvvEEEEvNT_6ParamsE --------------------------
	.section	.nv.constant0._ZN7cutlass13device_kernelINS_4gemm6kernel13GemmUniversalIN4cute5tupleIJiiiiEEENS1_10collective13CollectiveMmaINS1_34MainloopSm90TmaGmmaWarpSpecializedILi7ENS5_IJNS4_1CILi4EEENSA_ILi2EEENSA_ILi1EEEEEENS1_35KernelTmaWarpSpecializedCooperativeEEENS5_IJNSA_ILi128EEESH_NSA_ILi64EEEEEENS_6half_tENS5_IJlSD_lEEESK_NS5_IJSD_llEEENS4_8TiledMMAINS4_8MMA_AtomIJNS4_4SM904GMMA26MMA_64x128x16_F32F16F16_SSILNSQ_5MajorE0ELSS_1ELNSQ_7ScaleInE1ELST_1EEEEEENS4_6LayoutINS5_IJSC_SD_SD_EEENS5_IJSD_NSA_ILi0EEESY_EEEEENS5_IJNS4_10UnderscoreES11_S11_EEEEENS4_23SM90_TMA_LOAD_MULTICASTENS4_14ComposedLayoutINS4_7SwizzleILi3ELi4ELi3EEENS4_18smem_ptr_flag_bitsILi16EEENSW_INS5_IJNSA_ILi8EEESI_EEENS5_IJSI_SD_EEEEEEEvNS4_8identityES14_NS15_IS17_S19_NSW_INS5_IJSI_S1A_EEENS5_IJSD_SI_EEEEEEEvS1F_EENS_8epilogue10collective6detail29Sm90TmaWarpSpecializedAdapterINS1M_15DefaultEpilogueISK_SL_SL_NS1L_6thread17LinearCombinationISK_Li1EffLNS1Q_9ScaleType4KindE0ELNS_15FloatRoundStyleE2ESK_EENS1_15EpilogueDefaultEEEEEvvEEEEvNT_6ParamsE,"a",@progbits
	.sectionflags	@""
	.align	4
.nv.constant0._ZN7cutlass13device_kernelINS_4gemm6kernel13GemmUniversalIN4cute5tupleIJiiiiEEENS1_10collective13CollectiveMmaINS1_34MainloopSm90TmaGmmaWarpSpecializedILi7ENS5_IJNS4_1CILi4EEENSA_ILi2EEENSA_ILi1EEEEEENS1_35KernelTmaWarpSpecializedCooperativeEEENS5_IJNSA_ILi128EEESH_NSA_ILi64EEEEEENS_6half_tENS5_IJlSD_lEEESK_NS5_IJSD_llEEENS4_8TiledMMAINS4_8MMA_AtomIJNS4_4SM904GMMA26MMA_64x128x16_F32F16F16_SSILNSQ_5MajorE0ELSS_1ELNSQ_7ScaleInE1ELST_1EEEEEENS4_6LayoutINS5_IJSC_SD_SD_EEENS5_IJSD_NSA_ILi0EEESY_EEEEENS5_IJNS4_10UnderscoreES11_S11_EEEEENS4_23SM90_TMA_LOAD_MULTICASTENS4_14ComposedLayoutINS4_7SwizzleILi3ELi4ELi3EEENS4_18smem_ptr_flag_bitsILi16EEENSW_INS5_IJNSA_ILi8EEESI_EEENS5_IJSI_SD_EEEEEEEvNS4_8identityES14_NS15_IS17_S19_NSW_INS5_IJSI_S1A_EEENS5_IJSD_SI_EEEEEEEvS1F_EENS_8epilogue10collective6detail29Sm90TmaWarpSpecializedAdapterINS1M_15DefaultEpilogueISK_SL_SL_NS1L_6thread17LinearCombinationISK_Li1EffLNS1Q_9ScaleType4KindE0ELNS_15FloatRoundStyleE2ESK_EENS1_15EpilogueDefaultEEEEEvvEEEEvNT_6ParamsE:
	.zero		1664


//--------------------- SYMBOLS --------------------------

	.type		.nv.reservedSmem.offset0,@object
	.size		.nv.reservedSmem.offset0,0x4
	.type		__assertfail,@function
